// auto-generated by cutlass_sweep.gemm — config: {"arch": "sm_90", "cluster_m": 1, "cluster_n": 1, "dtype": "e5m2", "stages": 5, "tile_k": 64, "tile_m": 128, "tile_n": 128}
#include "cutlass/cutlass.h"
#include "cutlass/gemm/collective/collective_builder.hpp"
#include "cutlass/gemm/device/gemm_universal_adapter.h"
#include "cutlass/gemm/kernel/gemm_universal.hpp"
#include "cutlass/epilogue/collective/collective_builder.hpp"

using ElemA = cutlass::float_e5m2_t;
using ElemB = cutlass::float_e5m2_t;
using ElemCD = cutlass::float_e5m2_t;
using Acc  = float;
using TileShape    = cute::Shape<cute::_128, cute::_128, cute::_64>;
using ClusterShape = cute::Shape<cute::_1, cute::_1, cute::_1>;

using CollectiveEpilogue = typename cutlass::epilogue::collective::CollectiveBuilder<
    cutlass::arch::Sm90, cutlass::arch::OpClassTensorOp,
    TileShape, ClusterShape,
    cutlass::epilogue::collective::EpilogueTileAuto,
    Acc, Acc,
    ElemCD, cutlass::layout::RowMajor, 128 / cutlass::sizeof_bits<ElemCD>::value,
    ElemCD, cutlass::layout::RowMajor, 128 / cutlass::sizeof_bits<ElemCD>::value,
    cutlass::epilogue::collective::EpilogueScheduleAuto
  >::CollectiveOp;

using CollectiveMainloop = typename cutlass::gemm::collective::CollectiveBuilder<
    cutlass::arch::Sm90, cutlass::arch::OpClassTensorOp,
    ElemA, cutlass::layout::RowMajor, 128 / cutlass::sizeof_bits<ElemA>::value,
    ElemB, cutlass::layout::ColumnMajor, 128 / cutlass::sizeof_bits<ElemB>::value,
    Acc,
    TileShape, ClusterShape,
    cutlass::gemm::collective::StageCount<5>,
    cutlass::gemm::collective::KernelScheduleAuto
  >::CollectiveOp;

using GemmKernel = cutlass::gemm::kernel::GemmUniversal<
    cute::Shape<int,int,int,int>,
    CollectiveMainloop,
    CollectiveEpilogue
>;
using Gemm = cutlass::gemm::device::GemmUniversalAdapter<GemmKernel>;

// Force the device kernel symbol into the cubin without needing a host main.
auto* _anchor = &cutlass::device_kernel<GemmKernel>;


// ===== COMPILED SASS (sm_90a) =====

	.target	sm_90a

	.elftype	@"ET_EXEC"


//--------------------- .note.nv.tkinfo           --------------------------
	.section	.note.nv.tkinfo,"",@"SHT_NOTE"
	.sectionflags	@"SHF_NOTE_NV_TKINFO"
	.tkinfo
        /*0018*/ 	.word	0x00000002
        /*0030*/ 	.string	""
        /*0030*/ 	.string	"ptxas"
        /*0030*/ 	.string	"Cuda compilation tools, release 13.0, V13.0.88"
        /*0030*/ 	.string	"Build cuda_13.0.r13.0/compiler.36424714_0"
        /*0030*/ 	.string	"-arch sm_90a -m 64 "



//--------------------- .note.nv.cuinfo           --------------------------
	.section	.note.nv.cuinfo,"",@"SHT_NOTE"
	.sectionflags	@"SHF_NOTE_NV_CUINFO"
        /*0018*/ 	.short	0x0002
        /*001a*/ 	.short	0x005a
        /*001c*/ 	.short	0x0082
	.zero		2


//--------------------- .nv.info                  --------------------------
	.section	.nv.info,"",@"SHT_CUDA_INFO"
	.align	4


	//----- nvinfo : EIATTR_REGCOUNT
	.align		4
        /*0000*/ 	.byte	0x04, 0x2f
        /*0002*/ 	.short	(.L_12 - .L_11)
	.align		4
.L_11:
        /*0004*/ 	.word	index@(_ZN7cutlass13device_kernelINS_4gemm6kernel13GemmUniversalIN4cute5tupleIJiiiiEEENS1_10collective13CollectiveMmaINS1_37MainloopSm90TmaGmmaWarpSpecializedFP8ILi5ENS5_IJNS4_1CILi1EEESB_SB_EEENS1_35KernelTmaWarpSpecializedCooperativeEEENS5_IJNSA_ILi128EEESF_NSA_ILi64EEEEEENS_12float_e5m2_tENS5_IJlSB_lEEESI_SJ_NS4_8TiledMMAINS4_8MMA_AtomIJNS4_4SM904GMMA31MMA_64x128x32_F32E5M2E5M2_SS_TNILNSN_7ScaleInE1ELSP_1EEEEEENS4_6LayoutINS5_IJNSA_ILi2EEESB_SB_EEENS5_IJSB_NSA_ILi0EEESV_EEEEENS5_IJNS4_10UnderscoreESY_SY_EEEEENS4_13SM90_TMA_LOADENS4_14ComposedLayoutINS4_7SwizzleILi2ELi4ELi3EEENS4_18smem_ptr_flag_bitsILi8EEENSS_INS5_IJNSA_ILi8EEESG_EEENS5_IJSG_SB_EEEEEEEvNS4_8identityES11_S1B_vS1C_EENS_8epilogue10collective6detail29Sm90TmaWarpSpecializedAdapterINS1F_15DefaultEpilogueISI_SJ_SJ_NS1E_6thread17LinearCombinationISI_Li1EffLNS1J_9ScaleType4KindE0ELNS_15FloatRoundStyleE2ESI_EENS1_15EpilogueDefaultEEEEEvvEEEEvNT_6ParamsE)
        /*0008*/ 	.word	0x000000a8


	//----- nvinfo : EIATTR_FRAME_SIZE
	.align		4
.L_12:
        /*000c*/ 	.byte	0x04, 0x11
        /*000e*/ 	.short	(.L_14 - .L_13)
	.align		4
.L_13:
        /*0010*/ 	.word	index@(_ZN7cutlass13device_kernelINS_4gemm6kernel13GemmUniversalIN4cute5tupleIJiiiiEEENS1_10collective13CollectiveMmaINS1_37MainloopSm90TmaGmmaWarpSpecializedFP8ILi5ENS5_IJNS4_1CILi1EEESB_SB_EEENS1_35KernelTmaWarpSpecializedCooperativeEEENS5_IJNSA_ILi128EEESF_NSA_ILi64EEEEEENS_12float_e5m2_tENS5_IJlSB_lEEESI_SJ_NS4_8TiledMMAINS4_8MMA_AtomIJNS4_4SM904GMMA31MMA_64x128x32_F32E5M2E5M2_SS_TNILNSN_7ScaleInE1ELSP_1EEEEEENS4_6LayoutINS5_IJNSA_ILi2EEESB_SB_EEENS5_IJSB_NSA_ILi0EEESV_EEEEENS5_IJNS4_10UnderscoreESY_SY_EEEEENS4_13SM90_TMA_LOADENS4_14ComposedLayoutINS4_7SwizzleILi2ELi4ELi3EEENS4_18smem_ptr_flag_bitsILi8EEENSS_INS5_IJNSA_ILi8EEESG_EEENS5_IJSG_SB_EEEEEEEvNS4_8identityES11_S1B_vS1C_EENS_8epilogue10collective6detail29Sm90TmaWarpSpecializedAdapterINS1F_15DefaultEpilogueISI_SJ_SJ_NS1E_6thread17LinearCombinationISI_Li1EffLNS1J_9ScaleType4KindE0ELNS_15FloatRoundStyleE2ESI_EENS1_15EpilogueDefaultEEEEEvvEEEEvNT_6ParamsE)
        /*0014*/ 	.word	0x00000000


	//----- nvinfo : EIATTR_MIN_STACK_SIZE
	.align		4
.L_14:
        /*0018*/ 	.byte	0x04, 0x12
        /*001a*/ 	.short	(.L_16 - .L_15)
	.align		4
.L_15:
        /*001c*/ 	.word	index@(_ZN7cutlass13device_kernelINS_4gemm6kernel13GemmUniversalIN4cute5tupleIJiiiiEEENS1_10collective13CollectiveMmaINS1_37MainloopSm90TmaGmmaWarpSpecializedFP8ILi5ENS5_IJNS4_1CILi1EEESB_SB_EEENS1_35KernelTmaWarpSpecializedCooperativeEEENS5_IJNSA_ILi128EEESF_NSA_ILi64EEEEEENS_12float_e5m2_tENS5_IJlSB_lEEESI_SJ_NS4_8TiledMMAINS4_8MMA_AtomIJNS4_4SM904GMMA31MMA_64x128x32_F32E5M2E5M2_SS_TNILNSN_7ScaleInE1ELSP_1EEEEEENS4_6LayoutINS5_IJNSA_ILi2EEESB_SB_EEENS5_IJSB_NSA_ILi0EEESV_EEEEENS5_IJNS4_10UnderscoreESY_SY_EEEEENS4_13SM90_TMA_LOADENS4_14ComposedLayoutINS4_7SwizzleILi2ELi4ELi3EEENS4_18smem_ptr_flag_bitsILi8EEENSS_INS5_IJNSA_ILi8EEESG_EEENS5_IJSG_SB_EEEEEEEvNS4_8identityES11_S1B_vS1C_EENS_8epilogue10collective6detail29Sm90TmaWarpSpecializedAdapterINS1F_15DefaultEpilogueISI_SJ_SJ_NS1E_6thread17LinearCombinationISI_Li1EffLNS1J_9ScaleType4KindE0ELNS_15FloatRoundStyleE2ESI_EENS1_15EpilogueDefaultEEEEEvvEEEEvNT_6ParamsE)
        /*0020*/ 	.word	0x00000000
.L_16:


//--------------------- .nv.compat                --------------------------
	.section	.nv.compat,"",@"SHT_CUDA_COMPAT_INFO"
	.align	4
        /*0000*/ 	.byte	0x02, 0x09, 0x01, 0x00, 0x02, 0x02, 0x04, 0x00, 0x02, 0x05, 0x05, 0x00, 0x03, 0x07, 0x01, 0x01
        /*0010*/ 	.byte	0x02, 0x03, 0x01, 0x00, 0x02, 0x06, 0x01, 0x00, 0x04, 0x0b, 0x08, 0x00, 0x00, 0x00, 0x00, 0x00
        /*0020*/ 	.byte	0x00, 0x00, 0x00, 0x00


//--------------------- .nv.info._ZN7cutlass13device_kernelINS_4gemm6kernel13GemmUniversalIN4cute5tupleIJiiiiEEENS1_10collective13CollectiveMmaINS1_37MainloopSm90TmaGmmaWarpSpecializedFP8ILi5ENS5_IJNS4_1CILi1EEESB_SB_EEENS1_35KernelTmaWarpSpecializedCooperativeEEENS5_IJNSA_ILi128EEESF_NSA_ILi64EEEEEENS_12float_e5m2_tENS5_IJlSB_lEEESI_SJ_NS4_8TiledMMAINS4_8MMA_AtomIJNS4_4SM904GMMA31MMA_64x128x32_F32E5M2E5M2_SS_TNILNSN_7ScaleInE1ELSP_1EEEEEENS4_6LayoutINS5_IJNSA_ILi2EEESB_SB_EEENS5_IJSB_NSA_ILi0EEESV_EEEEENS5_IJNS4_10UnderscoreESY_SY_EEEEENS4_13SM90_TMA_LOADENS4_14ComposedLayoutINS4_7SwizzleILi2ELi4ELi3EEENS4_18smem_ptr_flag_bitsILi8EEENSS_INS5_IJNSA_ILi8EEESG_EEENS5_IJSG_SB_EEEEEEEvNS4_8identityES11_S1B_vS1C_EENS_8epilogue10collective6detail29Sm90TmaWarpSpecializedAdapterINS1F_15DefaultEpilogueISI_SJ_SJ_NS1E_6thread17LinearCombinationISI_Li1EffLNS1J_9ScaleType4KindE0ELNS_15FloatRoundStyleE2ESI_EENS1_15EpilogueDefaultEEEEEvvEEEEvNT_6ParamsE --------------------------
	.section	.nv.info._ZN7cutlass13device_kernelINS_4gemm6kernel13GemmUniversalIN4cute5tupleIJiiiiEEENS1_10collective13CollectiveMmaINS1_37MainloopSm90TmaGmmaWarpSpecializedFP8ILi5ENS5_IJNS4_1CILi1EEESB_SB_EEENS1_35KernelTmaWarpSpecializedCooperativeEEENS5_IJNSA_ILi128EEESF_NSA_ILi64EEEEEENS_12float_e5m2_tENS5_IJlSB_lEEESI_SJ_NS4_8TiledMMAINS4_8MMA_AtomIJNS4_4SM904GMMA31MMA_64x128x32_F32E5M2E5M2_SS_TNILNSN_7ScaleInE1ELSP_1EEEEEENS4_6LayoutINS5_IJNSA_ILi2EEESB_SB_EEENS5_IJSB_NSA_ILi0EEESV_EEEEENS5_IJNS4_10UnderscoreESY_SY_EEEEENS4_13SM90_TMA_LOADENS4_14ComposedLayoutINS4_7SwizzleILi2ELi4ELi3EEENS4_18smem_ptr_flag_bitsILi8EEENSS_INS5_IJNSA_ILi8EEESG_EEENS5_IJSG_SB_EEEEEEEvNS4_8identityES11_S1B_vS1C_EENS_8epilogue10collective6detail29Sm90TmaWarpSpecializedAdapterINS1F_15DefaultEpilogueISI_SJ_SJ_NS1E_6thread17LinearCombinationISI_Li1EffLNS1J_9ScaleType4KindE0ELNS_15FloatRoundStyleE2ESI_EENS1_15EpilogueDefaultEEEEEvvEEEEvNT_6ParamsE,"",@"SHT_CUDA_INFO"
	.sectionflags	@""
	.align	4


	//----- nvinfo : EIATTR_CUDA_API_VERSION
	.align		4
        /*0000*/ 	.byte	0x04, 0x37
        /*0002*/ 	.short	(.L_18 - .L_17)
.L_17:
        /*0004*/ 	.word	0x00000082


	//----- nvinfo : EIATTR_KPARAM_INFO
	.align		4
.L_18:
        /*0008*/ 	.byte	0x04, 0x17
        /*000a*/ 	.short	(.L_20 - .L_19)
.L_19:
        /*000c*/ 	.word	0x00000000
        /*0010*/ 	.short	0x0000
        /*0012*/ 	.short	0x0070
        /*0014*/ 	.byte	0x00, 0xf0, 0x01, 0x10


	//----- nvinfo : EIATTR_SPARSE_MMA_MASK
	.align		4
.L_20:
        /*0018*/ 	.byte	0x03, 0x50
        /*001a*/ 	.short	0x0000


	//----- nvinfo : EIATTR_MAXREG_COUNT
	.align		4
        /*001c*/ 	.byte	0x03, 0x1b
        /*001e*/ 	.short	0x00a8


	//----- nvinfo : EIATTR_NUM_BARRIERS
	.align		4
        /*0020*/ 	.byte	0x02, 0x4c
        /*0022*/ 	.byte	0x01
	.zero		1


	//----- nvinfo : EIATTR_MERCURY_ISA_VERSION
	.align		4
        /*0024*/ 	.byte	0x03, 0x5f
        /*0026*/ 	.short	0x0101


	//----- nvinfo : EIATTR_INT_WARP_WIDE_INSTR_OFFSETS
	.align		4
        /*0028*/ 	.byte	0x04, 0x31
        /*002a*/ 	.short	(.L_22 - .L_21)


	//   ....[0]....
.L_21:
        /*002c*/ 	.word	0x000003f0


	//   ....[1]....
        /*0030*/ 	.word	0x00000400


	//   ....[2]....
        /*0034*/ 	.word	0x000004f0


	//----- nvinfo : EIATTR_COOP_GROUP_MASK_REGIDS
	.align		4
.L_22:
        /*0038*/ 	.byte	0x04, 0x29
        /*003a*/ 	.short	(.L_24 - .L_23)


	//   ....[0]....
.L_23:
        /*003c*/ 	.word	0xffffffff


	//   ....[1]....
        /*0040*/ 	.word	0xffffffff


	//   ....[2]....
        /*0044*/ 	.word	0xffffffff


	//   ....[3]....
        /*0048*/ 	.word	0xffffffff


	//   ....[4]....
        /*004c*/ 	.word	0xffffffff


	//----- nvinfo : EIATTR_COOP_GROUP_INSTR_OFFSETS
	.align		4
.L_24:
        /*0050*/ 	.byte	0x04, 0x28
        /*0052*/ 	.short	(.L_26 - .L_25)


	//   ....[0]....
.L_25:
        /*0054*/ 	.word	0x00000060


	//   ....[1]....
        /*0058*/ 	.word	0x00000070


	//   ....[2]....
        /*005c*/ 	.word	0x00000130


	//   ....[3]....
        /*0060*/ 	.word	0x000002e0


	//   ....[4]....
        /*0064*/ 	.word	0x00000fe0


	//----- nvinfo : EIATTR_REG_RECONFIG
	.align		4
.L_26:
        /*0068*/ 	.byte	0x01, 0x54
	.zero		2


	//----- nvinfo : EIATTR_MBARRIER_INSTR_OFFSETS
	.align		4
        /*006c*/ 	.byte	0x04, 0x39
        /*006e*/ 	.short	(.L_28 - .L_27)


	//   ....[0]....
.L_27:
        /*0070*/ 	.word	0x00000230
        /*0074*/ 	.word	0x000000ff
        /*0078*/ 	.word	0x00000000
        /*007c*/ 	.short	0x0100
        /*007e*/ 	.byte	0x08
	.zero		1


	//   ....[1]....
        /*0080*/ 	.word	0x00000240
        /*0084*/ 	.word	0x000000ff
        /*0088*/ 	.word	0x00000028
        /*008c*/ 	.short	0x0100
        /*008e*/ 	.byte	0x08
	.zero		1


	//   ....[2]....
        /*0090*/ 	.word	0x00000250
        /*0094*/ 	.word	0x000000ff
        /*0098*/ 	.word	0x00000008
        /*009c*/ 	.short	0x0100
        /*009e*/ 	.byte	0x08
	.zero		1


	//   ....[3]....
        /*00a0*/ 	.word	0x00000260
        /*00a4*/ 	.word	0x000000ff
        /*00a8*/ 	.word	0x00000030
        /*00ac*/ 	.short	0x0100
        /*00ae*/ 	.byte	0x08
	.zero		1


	//   ....[4]....
        /*00b0*/ 	.word	0x00000270
        /*00b4*/ 	.word	0x000000ff
        /*00b8*/ 	.word	0x00000010
        /*00bc*/ 	.short	0x0100
        /*00be*/ 	.byte	0x08
	.zero		1


	//   ....[5]....
        /*00c0*/ 	.word	0x00000280
        /*00c4*/ 	.word	0x000000ff
        /*00c8*/ 	.word	0x00000038
        /*00cc*/ 	.short	0x0100
        /*00ce*/ 	.byte	0x08
	.zero		1


	//   ....[6]....
        /*00d0*/ 	.word	0x00000290
        /*00d4*/ 	.word	0x000000ff
        /*00d8*/ 	.word	0x00000018
        /*00dc*/ 	.short	0x0100
        /*00de*/ 	.byte	0x08
	.zero		1


	//   ....[7]....
        /*00e0*/ 	.word	0x000002a0
        /*00e4*/ 	.word	0x000000ff
        /*00e8*/ 	.word	0x00000040
        /*00ec*/ 	.short	0x0100
        /*00ee*/ 	.byte	0x08
	.zero		1


	//   ....[8]....
        /*00f0*/ 	.word	0x000002b0
        /*00f4*/ 	.word	0x000000ff
        /*00f8*/ 	.word	0x00000020
        /*00fc*/ 	.short	0x0100
        /*00fe*/ 	.byte	0x08
	.zero		1


	//   ....[9]....
        /*0100*/ 	.word	0x000002c0
        /*0104*/ 	.word	0x000000ff
        /*0108*/ 	.word	0x00000048
        /*010c*/ 	.short	0x0100
        /*010e*/ 	.byte	0x08
	.zero		1


	//   ....[10]....
        /*0110*/ 	.word	0x00000540
        /*0114*/ 	.word	0x000000ff
        /*0118*/ 	.word	0x00000060
        /*011c*/ 	.short	0x0100
        /*011e*/ 	.byte	0x06
	.zero		1


	//   ....[11]....
        /*0120*/ 	.word	0x000005a0
        /*0124*/ 	.word	0x000000ff
        /*0128*/ 	.word	0x00000068
        /*012c*/ 	.short	0x0100
        /*012e*/ 	.byte	0x06
	.zero		1


	//   ....[12]....
        /*0130*/ 	.word	0x00001510
        /*0134*/ 	.word	0x000000ff
        /*0138*/ 	.word	0x00000000
        /*013c*/ 	.short	0x010a
        /*013e*/ 	.byte	0x06
	.zero		1


	//   ....[13]....
        /*0140*/ 	.word	0x00001550
        /*0144*/ 	.word	0x000000ff
        /*0148*/ 	.word	0x00000000
        /*014c*/ 	.short	0x010a
        /*014e*/ 	.byte	0x06
	.zero		1


	//   ....[14]....
        /*0150*/ 	.word	0x00001e80
        /*0154*/ 	.word	0x000000ff
        /*0158*/ 	.word	0x00000000
        /*015c*/ 	.short	0x010a
        /*015e*/ 	.byte	0x0c
	.zero		1


	//   ....[15]....
        /*0160*/ 	.word	0x00001ec0
        /*0164*/ 	.word	0x000000ff
        /*0168*/ 	.word	0x00000000
        /*016c*/ 	.short	0x010a
        /*016e*/ 	.byte	0x0c
	.zero		1


	//   ....[16]....
        /*0170*/ 	.word	0x000024f0
        /*0174*/ 	.word	0x000000ff
        /*0178*/ 	.word	0x00000000
        /*017c*/ 	.short	0x0101
        /*017e*/ 	.byte	0x08
	.zero		1


	//   ....[17]....
        /*0180*/ 	.word	0x00002b40
        /*0184*/ 	.word	0x000000ff
        /*0188*/ 	.word	0x00000000
        /*018c*/ 	.short	0x0101
        /*018e*/ 	.byte	0x08
	.zero		1


	//   ....[18]....
        /*0190*/ 	.word	0x000084d0
        /*0194*/ 	.word	0x00000013
        /*0198*/ 	.word	0x00000028
        /*019c*/ 	.short	0x010a
        /*019e*/ 	.byte	0x3f
	.zero		1


	//   ....[19]....
        /*01a0*/ 	.word	0x00008850
        /*01a4*/ 	.word	0x00000008
        /*01a8*/ 	.word	0x00000068
        /*01ac*/ 	.short	0x0101
        /*01ae*/ 	.byte	0x3f
	.zero		1


	//   ....[20]....
        /*01b0*/ 	.word	0x00008f60
        /*01b4*/ 	.word	0x00000006
        /*01b8*/ 	.word	0x00000000
        /*01bc*/ 	.short	0x010a
        /*01be*/ 	.byte	0x3f
	.zero		1


	//   ....[21]....
        /*01c0*/ 	.word	0x00008fe0
        /*01c4*/ 	.word	0x00000007
        /*01c8*/ 	.word	0x00000000
        /*01cc*/ 	.short	0x010a
        /*01ce*/ 	.byte	0x3f
	.zero		1


	//   ....[22]....
        /*01d0*/ 	.word	0x00009070
        /*01d4*/ 	.word	0x0000000a
        /*01d8*/ 	.word	0x00000000
        /*01dc*/ 	.short	0x010a
        /*01de*/ 	.byte	0x3f
	.zero		1


	//   ....[23]....
        /*01e0*/ 	.word	0x00009100
        /*01e4*/ 	.word	0x0000000b
        /*01e8*/ 	.word	0x00000000
        /*01ec*/ 	.short	0x010a
        /*01ee*/ 	.byte	0x3f
	.zero		1


	//   ....[24]....
        /*01f0*/ 	.word	0x00009190
        /*01f4*/ 	.word	0x00000003
        /*01f8*/ 	.word	0x00000000
        /*01fc*/ 	.short	0x010a
        /*01fe*/ 	.byte	0x3f
	.zero		1


	//   ....[25]....
        /*0200*/ 	.word	0x00009200
        /*0204*/ 	.word	0x0000000b
        /*0208*/ 	.word	0x00000000
        /*020c*/ 	.short	0x010a
        /*020e*/ 	.byte	0x3f
	.zero		1


	//   ....[26]....
        /*0210*/ 	.word	0x00009260
        /*0214*/ 	.word	0x0000008c
        /*0218*/ 	.word	0x00000000
        /*021c*/ 	.short	0x010a
        /*021e*/ 	.byte	0x3f
	.zero		1


	//   ....[27]....
        /*0220*/ 	.word	0x00009330
        /*0224*/ 	.word	0x00000013
        /*0228*/ 	.word	0x00000028
        /*022c*/ 	.short	0x010a
        /*022e*/ 	.byte	0x3f
	.zero		1


	//   ....[28]....
        /*0230*/ 	.word	0x00009410
        /*0234*/ 	.word	0x00000006
        /*0238*/ 	.word	0x00000000
        /*023c*/ 	.short	0x010a
        /*023e*/ 	.byte	0x3f
	.zero		1


	//   ....[29]....
        /*0240*/ 	.word	0x00009460
        /*0244*/ 	.word	0x00000007
        /*0248*/ 	.word	0x00000000
        /*024c*/ 	.short	0x010a
        /*024e*/ 	.byte	0x3f
	.zero		1


	//   ....[30]....
        /*0250*/ 	.word	0x000094b0
        /*0254*/ 	.word	0x0000000a
        /*0258*/ 	.word	0x00000000
        /*025c*/ 	.short	0x010a
        /*025e*/ 	.byte	0x3f
	.zero		1


	//   ....[31]....
        /*0260*/ 	.word	0x00009500
        /*0264*/ 	.word	0x0000000b
        /*0268*/ 	.word	0x00000000
        /*026c*/ 	.short	0x010a
        /*026e*/ 	.byte	0x3f
	.zero		1


	//----- nvinfo : EIATTR_NUM_MBARRIERS
	.align		4
.L_28:
        /*0270*/ 	.byte	0x03, 0x38
        /*0272*/ 	.short	0x000c


	//----- nvinfo : EIATTR_EXIT_INSTR_OFFSETS
	.align		4
        /*0274*/ 	.byte	0x04, 0x1c
        /*0276*/ 	.short	(.L_30 - .L_29)


	//   ....[0]....
.L_29:
        /*0278*/ 	.word	0x000005f0


	//   ....[1]....
        /*027c*/ 	.word	0x00000eb0


	//   ....[2]....
        /*0280*/ 	.word	0x00007b40


	//   ....[3]....
        /*0284*/ 	.word	0x00008170


	//   ....[4]....
        /*0288*/ 	.word	0x000091e0


	//----- nvinfo : EIATTR_MAX_THREADS
	.align		4
.L_30:
        /*028c*/ 	.byte	0x04, 0x05
        /*028e*/ 	.short	(.L_32 - .L_31)
.L_31:
        /*0290*/ 	.word	0x00000180
        /*0294*/ 	.word	0x00000001
        /*0298*/ 	.word	0x00000001


	//----- nvinfo : EIATTR_CRS_STACK_SIZE
	.align		4
.L_32:
        /*029c*/ 	.byte	0x04, 0x1e
        /*029e*/ 	.short	(.L_34 - .L_33)
.L_33:
        /*02a0*/ 	.word	0x00000000


	//----- nvinfo : EIATTR_CBANK_PARAM_SIZE
	.align		4
.L_34:
        /*02a4*/ 	.byte	0x03, 0x19
        /*02a6*/ 	.short	0x0470


	//----- nvinfo : EIATTR_PARAM_CBANK
	.align		4
        /*02a8*/ 	.byte	0x04, 0x0a
        /*02aa*/ 	.short	(.L_36 - .L_35)
	.align		4
.L_35:
        /*02ac*/ 	.word	index@(.nv.constant0._ZN7cutlass13device_kernelINS_4gemm6kernel13GemmUniversalIN4cute5tupleIJiiiiEEENS1_10collective13CollectiveMmaINS1_37MainloopSm90TmaGmmaWarpSpecializedFP8ILi5ENS5_IJNS4_1CILi1EEESB_SB_EEENS1_35KernelTmaWarpSpecializedCooperativeEEENS5_IJNSA_ILi128EEESF_NSA_ILi64EEEEEENS_12float_e5m2_tENS5_IJlSB_lEEESI_SJ_NS4_8TiledMMAINS4_8MMA_AtomIJNS4_4SM904GMMA31MMA_64x128x32_F32E5M2E5M2_SS_TNILNSN_7ScaleInE1ELSP_1EEEEEENS4_6LayoutINS5_IJNSA_ILi2EEESB_SB_EEENS5_IJSB_NSA_ILi0EEESV_EEEEENS5_IJNS4_10UnderscoreESY_SY_EEEEENS4_13SM90_TMA_LOADENS4_14ComposedLayoutINS4_7SwizzleILi2ELi4ELi3EEENS4_18smem_ptr_flag_bitsILi8EEENSS_INS5_IJNSA_ILi8EEESG_EEENS5_IJSG_SB_EEEEEEEvNS4_8identityES11_S1B_vS1C_EENS_8epilogue10collective6detail29Sm90TmaWarpSpecializedAdapterINS1F_15DefaultEpilogueISI_SJ_SJ_NS1E_6thread17LinearCombinationISI_Li1EffLNS1J_9ScaleType4KindE0ELNS_15FloatRoundStyleE2ESI_EENS1_15EpilogueDefaultEEEEEvvEEEEvNT_6ParamsE)
        /*02b0*/ 	.short	0x0210
        /*02b2*/ 	.short	0x0470


	//----- nvinfo : EIATTR_SW_WAR
	.align		4
.L_36:
        /*02b4*/ 	.byte	0x04, 0x36
        /*02b6*/ 	.short	(.L_38 - .L_37)
.L_37:
        /*02b8*/ 	.word	0x00000008
.L_38:


//--------------------- .nv.callgraph             --------------------------
	.section	.nv.callgraph,"",@"SHT_CUDA_CALLGRAPH"
	.align	4
	.sectionentsize	8
	.align		4
        /*0000*/ 	.word	0x00000000
	.align		4
        /*0004*/ 	.word	0xffffffff
	.align		4
        /*0008*/ 	.word	0x00000000
	.align		4
        /*000c*/ 	.word	0xfffffffe
	.align		4
        /*0010*/ 	.word	0x00000000
	.align		4
        /*0014*/ 	.word	0xfffffffd
	.align		4
        /*0018*/ 	.word	0x00000000
	.align		4
        /*001c*/ 	.word	0xfffffffc


//--------------------- .nv.constant4             --------------------------
	.section	.nv.constant4,"a",@progbits
	.align	8
	.align		8
.nv.constant4:
        /*0000*/ 	.dword	_ZN39_INTERNAL_f8e2d0ea_4_k_cu_dca5ae68_47474cuda3std3__45__cpo5beginE
	.align		8
        /*0008*/ 	.dword	_ZN39_INTERNAL_f8e2d0ea_4_k_cu_dca5ae68_47474cuda3std3__45__cpo3endE
	.align		8
        /*0010*/ 	.dword	_ZN39_INTERNAL_f8e2d0ea_4_k_cu_dca5ae68_47474cuda3std3__45__cpo6cbeginE
	.align		8
        /*0018*/ 	.dword	_ZN39_INTERNAL_f8e2d0ea_4_k_cu_dca5ae68_47474cuda3std3__45__cpo4cendE
	.align		8
        /*0020*/ 	.dword	_ZN39_INTERNAL_f8e2d0ea_4_k_cu_dca5ae68_47474cuda3std3__441_GLOBAL__N__f8e2d0ea_4_k_cu_dca5ae68_47476ignoreE
	.align		8
        /*0028*/ 	.dword	_ZN39_INTERNAL_f8e2d0ea_4_k_cu_dca5ae68_47474cuda3std3__419piecewise_constructE
	.align		8
        /*0030*/ 	.dword	_ZN39_INTERNAL_f8e2d0ea_4_k_cu_dca5ae68_47474cuda3std3__48in_placeE
	.align		8
        /*0038*/ 	.dword	_ZN39_INTERNAL_f8e2d0ea_4_k_cu_dca5ae68_47474cuda3std6ranges3__45__cpo4swapE
	.align		8
        /*0040*/ 	.dword	_ZN39_INTERNAL_f8e2d0ea_4_k_cu_dca5ae68_47474cuda3std6ranges3__45__cpo9iter_moveE
	.align		8
        /*0048*/ 	.dword	_ZN39_INTERNAL_f8e2d0ea_4_k_cu_dca5ae68_47474cute7productE
	.align		8
        /*0050*/ 	.dword	_ZN39_INTERNAL_f8e2d0ea_4_k_cu_dca5ae68_47474cute1_E


//--------------------- .text._ZN7cutlass13device_kernelINS_4gemm6kernel13GemmUniversalIN4cute5tupleIJiiiiEEENS1_10collective13CollectiveMmaINS1_37MainloopSm90TmaGmmaWarpSpecializedFP8ILi5ENS5_IJNS4_1CILi1EEESB_SB_EEENS1_35KernelTmaWarpSpecializedCooperativeEEENS5_IJNSA_ILi128EEESF_NSA_ILi64EEEEEENS_12float_e5m2_tENS5_IJlSB_lEEESI_SJ_NS4_8TiledMMAINS4_8MMA_AtomIJNS4_4SM904GMMA31MMA_64x128x32_F32E5M2E5M2_SS_TNILNSN_7ScaleInE1ELSP_1EEEEEENS4_6LayoutINS5_IJNSA_ILi2EEESB_SB_EEENS5_IJSB_NSA_ILi0EEESV_EEEEENS5_IJNS4_10UnderscoreESY_SY_EEEEENS4_13SM90_TMA_LOADENS4_14ComposedLayoutINS4_7SwizzleILi2ELi4ELi3EEENS4_18smem_ptr_flag_bitsILi8EEENSS_INS5_IJNSA_ILi8EEESG_EEENS5_IJSG_SB_EEEEEEEvNS4_8identityES11_S1B_vS1C_EENS_8epilogue10collective6detail29Sm90TmaWarpSpecializedAdapterINS1F_15DefaultEpilogueISI_SJ_SJ_NS1E_6thread17LinearCombinationISI_Li1EffLNS1J_9ScaleType4KindE0ELNS_15FloatRoundStyleE2ESI_EENS1_15EpilogueDefaultEEEEEvvEEEEvNT_6ParamsE --------------------------
	.section	.text._ZN7cutlass13device_kernelINS_4gemm6kernel13GemmUniversalIN4cute5tupleIJiiiiEEENS1_10collective13CollectiveMmaINS1_37MainloopSm90TmaGmmaWarpSpecializedFP8ILi5ENS5_IJNS4_1CILi1EEESB_SB_EEENS1_35KernelTmaWarpSpecializedCooperativeEEENS5_IJNSA_ILi128EEESF_NSA_ILi64EEEEEENS_12float_e5m2_tENS5_IJlSB_lEEESI_SJ_NS4_8TiledMMAINS4_8MMA_AtomIJNS4_4SM904GMMA31MMA_64x128x32_F32E5M2E5M2_SS_TNILNSN_7ScaleInE1ELSP_1EEEEEENS4_6LayoutINS5_IJNSA_ILi2EEESB_SB_EEENS5_IJSB_NSA_ILi0EEESV_EEEEENS5_IJNS4_10UnderscoreESY_SY_EEEEENS4_13SM90_TMA_LOADENS4_14ComposedLayoutINS4_7SwizzleILi2ELi4ELi3EEENS4_18smem_ptr_flag_bitsILi8EEENSS_INS5_IJNSA_ILi8EEESG_EEENS5_IJSG_SB_EEEEEEEvNS4_8identityES11_S1B_vS1C_EENS_8epilogue10collective6detail29Sm90TmaWarpSpecializedAdapterINS1F_15DefaultEpilogueISI_SJ_SJ_NS1E_6thread17LinearCombinationISI_Li1EffLNS1J_9ScaleType4KindE0ELNS_15FloatRoundStyleE2ESI_EENS1_15EpilogueDefaultEEEEEvvEEEEvNT_6ParamsE,"ax",@progbits
	.align	128
.text._ZN7cutlass13device_kernelINS_4gemm6kernel13GemmUniversalIN4cute5tupleIJiiiiEEENS1_10collective13CollectiveMmaINS1_37MainloopSm90TmaGmmaWarpSpecializedFP8ILi5ENS5_IJNS4_1CILi1EEESB_SB_EEENS1_35KernelTmaWarpSpecializedCooperativeEEENS5_IJNSA_ILi128EEESF_NSA_ILi64EEEEEENS_12float_e5m2_tENS5_IJlSB_lEEESI_SJ_NS4_8TiledMMAINS4_8MMA_AtomIJNS4_4SM904GMMA31MMA_64x128x32_F32E5M2E5M2_SS_TNILNSN_7ScaleInE1ELSP_1EEEEEENS4_6LayoutINS5_IJNSA_ILi2EEESB_SB_EEENS5_IJSB_NSA_ILi0EEESV_EEEEENS5_IJNS4_10UnderscoreESY_SY_EEEEENS4_13SM90_TMA_LOADENS4_14ComposedLayoutINS4_7SwizzleILi2ELi4ELi3EEENS4_18smem_ptr_flag_bitsILi8EEENSS_INS5_IJNSA_ILi8EEESG_EEENS5_IJSG_SB_EEEEEEEvNS4_8identityES11_S1B_vS1C_EENS_8epilogue10collective6detail29Sm90TmaWarpSpecializedAdapterINS1F_15DefaultEpilogueISI_SJ_SJ_NS1E_6thread17LinearCombinationISI_Li1EffLNS1J_9ScaleType4KindE0ELNS_15FloatRoundStyleE2ESI_EENS1_15EpilogueDefaultEEEEEvvEEEEvNT_6ParamsE:
        .type           _ZN7cutlass13device_kernelINS_4gemm6kernel13GemmUniversalIN4cute5tupleIJiiiiEEENS1_10collective13CollectiveMmaINS1_37MainloopSm90TmaGmmaWarpSpecializedFP8ILi5ENS5_IJNS4_1CILi1EEESB_SB_EEENS1_35KernelTmaWarpSpecializedCooperativeEEENS5_IJNSA_ILi128EEESF_NSA_ILi64EEEEEENS_12float_e5m2_tENS5_IJlSB_lEEESI_SJ_NS4_8TiledMMAINS4_8MMA_AtomIJNS4_4SM904GMMA31MMA_64x128x32_F32E5M2E5M2_SS_TNILNSN_7ScaleInE1ELSP_1EEEEEENS4_6LayoutINS5_IJNSA_ILi2EEESB_SB_EEENS5_IJSB_NSA_ILi0EEESV_EEEEENS5_IJNS4_10UnderscoreESY_SY_EEEEENS4_13SM90_TMA_LOADENS4_14ComposedLayoutINS4_7SwizzleILi2ELi4ELi3EEENS4_18smem_ptr_flag_bitsILi8EEENSS_INS5_IJNSA_ILi8EEESG_EEENS5_IJSG_SB_EEEEEEEvNS4_8identityES11_S1B_vS1C_EENS_8epilogue10collective6detail29Sm90TmaWarpSpecializedAdapterINS1F_15DefaultEpilogueISI_SJ_SJ_NS1E_6thread17LinearCombinationISI_Li1EffLNS1J_9ScaleType4KindE0ELNS_15FloatRoundStyleE2ESI_EENS1_15EpilogueDefaultEEEEEvvEEEEvNT_6ParamsE,@function
        .size           _ZN7cutlass13device_kernelINS_4gemm6kernel13GemmUniversalIN4cute5tupleIJiiiiEEENS1_10collective13CollectiveMmaINS1_37MainloopSm90TmaGmmaWarpSpecializedFP8ILi5ENS5_IJNS4_1CILi1EEESB_SB_EEENS1_35KernelTmaWarpSpecializedCooperativeEEENS5_IJNSA_ILi128EEESF_NSA_ILi64EEEEEENS_12float_e5m2_tENS5_IJlSB_lEEESI_SJ_NS4_8TiledMMAINS4_8MMA_AtomIJNS4_4SM904GMMA31MMA_64x128x32_F32E5M2E5M2_SS_TNILNSN_7ScaleInE1ELSP_1EEEEEENS4_6LayoutINS5_IJNSA_ILi2EEESB_SB_EEENS5_IJSB_NSA_ILi0EEESV_EEEEENS5_IJNS4_10UnderscoreESY_SY_EEEEENS4_13SM90_TMA_LOADENS4_14ComposedLayoutINS4_7SwizzleILi2ELi4ELi3EEENS4_18smem_ptr_flag_bitsILi8EEENSS_INS5_IJNSA_ILi8EEESG_EEENS5_IJSG_SB_EEEEEEEvNS4_8identityES11_S1B_vS1C_EENS_8epilogue10collective6detail29Sm90TmaWarpSpecializedAdapterINS1F_15DefaultEpilogueISI_SJ_SJ_NS1E_6thread17LinearCombinationISI_Li1EffLNS1J_9ScaleType4KindE0ELNS_15FloatRoundStyleE2ESI_EENS1_15EpilogueDefaultEEEEEvvEEEEvNT_6ParamsE,(.L_x_203 - _ZN7cutlass13device_kernelINS_4gemm6kernel13GemmUniversalIN4cute5tupleIJiiiiEEENS1_10collective13CollectiveMmaINS1_37MainloopSm90TmaGmmaWarpSpecializedFP8ILi5ENS5_IJNS4_1CILi1EEESB_SB_EEENS1_35KernelTmaWarpSpecializedCooperativeEEENS5_IJNSA_ILi128EEESF_NSA_ILi64EEEEEENS_12float_e5m2_tENS5_IJlSB_lEEESI_SJ_NS4_8TiledMMAINS4_8MMA_AtomIJNS4_4SM904GMMA31MMA_64x128x32_F32E5M2E5M2_SS_TNILNSN_7ScaleInE1ELSP_1EEEEEENS4_6LayoutINS5_IJNSA_ILi2EEESB_SB_EEENS5_IJSB_NSA_ILi0EEESV_EEEEENS5_IJNS4_10UnderscoreESY_SY_EEEEENS4_13SM90_TMA_LOADENS4_14ComposedLayoutINS4_7SwizzleILi2ELi4ELi3EEENS4_18smem_ptr_flag_bitsILi8EEENSS_INS5_IJNSA_ILi8EEESG_EEENS5_IJSG_SB_EEEEEEEvNS4_8identityES11_S1B_vS1C_EENS_8epilogue10collective6detail29Sm90TmaWarpSpecializedAdapterINS1F_15DefaultEpilogueISI_SJ_SJ_NS1E_6thread17LinearCombinationISI_Li1EffLNS1J_9ScaleType4KindE0ELNS_15FloatRoundStyleE2ESI_EENS1_15EpilogueDefaultEEEEEvvEEEEvNT_6ParamsE)
        .other          _ZN7cutlass13device_kernelINS_4gemm6kernel13GemmUniversalIN4cute5tupleIJiiiiEEENS1_10collective13CollectiveMmaINS1_37MainloopSm90TmaGmmaWarpSpecializedFP8ILi5ENS5_IJNS4_1CILi1EEESB_SB_EEENS1_35KernelTmaWarpSpecializedCooperativeEEENS5_IJNSA_ILi128EEESF_NSA_ILi64EEEEEENS_12float_e5m2_tENS5_IJlSB_lEEESI_SJ_NS4_8TiledMMAINS4_8MMA_AtomIJNS4_4SM904GMMA31MMA_64x128x32_F32E5M2E5M2_SS_TNILNSN_7ScaleInE1ELSP_1EEEEEENS4_6LayoutINS5_IJNSA_ILi2EEESB_SB_EEENS5_IJSB_NSA_ILi0EEESV_EEEEENS5_IJNS4_10UnderscoreESY_SY_EEEEENS4_13SM90_TMA_LOADENS4_14ComposedLayoutINS4_7SwizzleILi2ELi4ELi3EEENS4_18smem_ptr_flag_bitsILi8EEENSS_INS5_IJNSA_ILi8EEESG_EEENS5_IJSG_SB_EEEEEEEvNS4_8identityES11_S1B_vS1C_EENS_8epilogue10collective6detail29Sm90TmaWarpSpecializedAdapterINS1F_15DefaultEpilogueISI_SJ_SJ_NS1E_6thread17LinearCombinationISI_Li1EffLNS1J_9ScaleType4KindE0ELNS_15FloatRoundStyleE2ESI_EENS1_15EpilogueDefaultEEEEEvvEEEEvNT_6ParamsE,@"STO_CUDA_ENTRY STV_DEFAULT"
_ZN7cutlass13device_kernelINS_4gemm6kernel13GemmUniversalIN4cute5tupleIJiiiiEEENS1_10collective13CollectiveMmaINS1_37MainloopSm90TmaGmmaWarpSpecializedFP8ILi5ENS5_IJNS4_1CILi1EEESB_SB_EEENS1_35KernelTmaWarpSpecializedCooperativeEEENS5_IJNSA_ILi128EEESF_NSA_ILi64EEEEEENS_12float_e5m2_tENS5_IJlSB_lEEESI_SJ_NS4_8TiledMMAINS4_8MMA_AtomIJNS4_4SM904GMMA31MMA_64x128x32_F32E5M2E5M2_SS_TNILNSN_7ScaleInE1ELSP_1EEEEEENS4_6LayoutINS5_IJNSA_ILi2EEESB_SB_EEENS5_IJSB_NSA_ILi0EEESV_EEEEENS5_IJNS4_10UnderscoreESY_SY_EEEEENS4_13SM90_TMA_LOADENS4_14ComposedLayoutINS4_7SwizzleILi2ELi4ELi3EEENS4_18smem_ptr_flag_bitsILi8EEENSS_INS5_IJNSA_ILi8EEESG_EEENS5_IJSG_SB_EEEEEEEvNS4_8identityES11_S1B_vS1C_EENS_8epilogue10collective6detail29Sm90TmaWarpSpecializedAdapterINS1F_15DefaultEpilogueISI_SJ_SJ_NS1E_6thread17LinearCombinationISI_Li1EffLNS1J_9ScaleType4KindE0ELNS_15FloatRoundStyleE2ESI_EENS1_15EpilogueDefaultEEEEEvvEEEEvNT_6ParamsE:
[----:B------:R-:W-:Y:S01]  /*0000*/  LDC R1, c[0x0][0x28] ;  /* 0x00000a00ff017b82 */ /* 0x000fe20000000800 */
[----:B------:R-:W0:Y:S01]  /*0010*/  S2R R0, SR_TID.X ;  /* 0x0000000000007919 */ /* 0x000e220000002100 */
[----:B------:R-:W-:Y:S01]  /*0020*/  ELECT P0, URZ, PT ;  /* 0x00000000003f782f */ /* 0x000fe20003800000 */
[----:B------:R-:W-:Y:S01]  /*0030*/  BSSY B0, `(.L_x_0) ;  /* 0x000000f000007945 */ /* 0x000fe20003800000 */
[--C-:B0-----:R-:W-:Y:S02]  /*0040*/  SHF.R.U32.HI R2, RZ, 0x5, R0.reuse ;  /* 0x00000005ff027819 */ /* 0x101fe40000011600 */
[----:B------:R-:W-:-:S03]  /*0050*/  SHF.R.U32.HI R3, RZ, 0x7, R0 ;  /* 0x00000007ff037819 */ /* 0x000fc60000011600 */
[----:B------:R-:W0:Y:S04]  /*0060*/  SHFL.IDX PT, R5, R2, RZ, 0x1f ;  /* 0x00001fff02057589 */ /* 0x000e2800000e0000 */
[----:B------:R1:W2:Y:S01]  /*0070*/  SHFL.IDX PT, R6, R3, RZ, 0x1f ;  /* 0x00001fff03067589 */ /* 0x0002a200000e0000 */
[----:B0-----:R-:W-:-:S13]  /*0080*/  ISETP.NE.OR P0, PT, R5, RZ, !P0 ;  /* 0x000000ff0500720c */ /* 0x001fda0004705670 */
[----:B-12---:R-:W-:Y:S05]  /*0090*/  @P0 BRA `(.L_x_1) ;  /* 0x0000000000200947 */ /* 0x006fea0003800000 */
[----:B------:R-:W-:Y:S02]  /*00a0*/  ULDC.64 UR4, c[0x0][0x198] ;  /* 0x0000660000047ab9 */ /* 0x000fe40000000a00 */
[----:B------:R-:W-:Y:S02]  /*00b0*/  UIADD3 UR6, UP0, UR4, 0xf0, URZ ;  /* 0x000000f004067890 */ /* 0x000fe4000ff1e03f */
[----:B------:R-:W-:Y:S02]  /*00c0*/  UIADD3 UR4, UP1, UR4, 0x1f0, URZ ;  /* 0x000001f004047890 */ /* 0x000fe4000ff3e03f */
[----:B------:R-:W-:Y:S02]  /*00d0*/  UIADD3.X UR7, URZ, UR5, URZ, UP0, !UPT ;  /* 0x000000053f077290 */ /* 0x000fe400087fe43f */
[----:B------:R-:W-:-:S07]  /*00e0*/  UIADD3.X UR5, URZ, UR5, URZ, UP1, !UPT ;  /* 0x000000053f057290 */ /* 0x000fce0008ffe43f */
[----:B------:R0:W-:Y:S02]  /*00f0*/  UTMACCTL.PF [UR6] ;  /* 0x00000000060079b9 */ /* 0x0001e40008040000 */
[----:B------:R0:W-:Y:S02]  /*0100*/  UTMACCTL.PF [UR4] ;  /* 0x00000000040079b9 */ /* 0x0001e40008040000 */
[----:B0-----:R-:W-:Y:S01]  /*0110*/  NOP ;  /* 0x0000000000007918 */ /* 0x001fe20000000000 */
.L_x_1:
[----:B------:R-:W-:Y:S05]  /*0120*/  BSYNC B0 ;  /* 0x0000000000007941 */ /* 0x000fea0003800000 */
.L_x_0:
[----:B------:R-:W0:Y:S02]  /*0130*/  SHFL.IDX PT, R3, R2, RZ, 0x1f ;  /* 0x00001fff02037589 */ /* 0x000e2400000e0000 */
[----:B0-----:R-:W-:-:S13]  /*0140*/  ISETP.NE.AND P0, PT, R3, RZ, PT ;  /* 0x000000ff0300720c */ /* 0x001fda0003f05270 */
[----:B------:R-:W-:Y:S05]  /*0150*/  @P0 BRA `(.L_x_2) ;  /* 0x0000000000600947 */ /* 0x000fea0003800000 */
[----:B------:R-:W0:Y:S01]  /*0160*/  S2UR UR8, SR_CgaCtaId ;  /* 0x00000000000879c3 */ /* 0x000e220000008800 */
[----:B------:R-:W-:Y:S01]  /*0170*/  UMOV UR4, 0x400 ;  /* 0x0000040000047882 */ /* 0x000fe20000000000 */
[----:B------:R-:W-:Y:S01]  /*0180*/  UMOV UR5, 0x1 ;  /* 0x0000000100057882 */ /* 0x000fe20000000000 */
[----:B------:R-:W-:Y:S01]  /*0190*/  UMOV UR6, 0x100 ;  /* 0x0000010000067882 */ /* 0x000fe20000000000 */
[----:B------:R-:W-:Y:S01]  /*01a0*/  ELECT P0, URZ, PT ;  /* 0x00000000003f782f */ /* 0x000fe20003800000 */
[----:B------:R-:W-:-:S04]  /*01b0*/  UIADD3 UR6, -UR6, 0x100000, URZ ;  /* 0x0010000006067890 */ /* 0x000fc8000fffe13f */
[----:B------:R-:W-:Y:S02]  /*01c0*/  USHF.L.U32 UR7, UR6, 0xb, URZ ;  /* 0x0000000b06077899 */ /* 0x000fe4000800063f */
[----:B------:R-:W-:Y:S02]  /*01d0*/  USHF.L.U32 UR6, UR6, 0x1, URZ ;  /* 0x0000000106067899 */ /* 0x000fe4000800063f */
[----:B0-----:R-:W-:Y:S02]  /*01e0*/  ULEA UR8, UR8, UR4, 0x18 ;  /* 0x0000000408087291 */ /* 0x001fe4000f8ec03f */
[----:B------:R-:W-:-:S04]  /*01f0*/  UIADD3 UR4, -UR5, 0x100000, URZ ;  /* 0x0010000005047890 */ /* 0x000fc8000fffe13f */
[----:B------:R-:W-:Y:S02]  /*0200*/  USHF.L.U32 UR5, UR4, 0xb, URZ ;  /* 0x0000000b04057899 */ /* 0x000fe4000800063f */
[----:B------:R-:W-:Y:S01]  /*0210*/  USHF.L.U32 UR4, UR4, 0x1, URZ ;  /* 0x0000000104047899 */ /* 0x000fe2000800063f */
[----:B------:R-:W0:Y:S11]  /*0220*/  FENCE.VIEW.ASYNC.S ;  /* 0x00000000000073c6 */ /* 0x000e360000000000 */
[----:B0-----:R0:W1:Y:S01]  /*0230*/  SYNCS.EXCH.64 URZ, [UR8], UR4 ;  /* 0x00000004083f75b2 */ /* 0x0010620008000100 */
[----:B------:R0:W2:Y:S01]  /*0240*/  SYNCS.EXCH.64 URZ, [UR8+0x28], UR6 ;  /* 0x00002806083f75b2 */ /* 0x0000a20008000100 */
[----:B------:R0:W3:Y:S01]  /*0250*/  SYNCS.EXCH.64 URZ, [UR8+0x8], UR4 ;  /* 0x00000804083f75b2 */ /* 0x0000e20008000100 */
[----:B------:R0:W4:Y:S01]  /*0260*/  SYNCS.EXCH.64 URZ, [UR8+0x30], UR6 ;  /* 0x00003006083f75b2 */ /* 0x0001220008000100 */
[----:B------:R0:W0:Y:S01]  /*0270*/  SYNCS.EXCH.64 URZ, [UR8+0x10], UR4 ;  /* 0x00001004083f75b2 */ /* 0x0000220008000100 */
[----:B------:R0:W0:Y:S01]  /*0280*/  SYNCS.EXCH.64 URZ, [UR8+0x38], UR6 ;  /* 0x00003806083f75b2 */ /* 0x0000220008000100 */
[----:B------:R0:W0:Y:S01]  /*0290*/  SYNCS.EXCH.64 URZ, [UR8+0x18], UR4 ;  /* 0x00001804083f75b2 */ /* 0x0000220008000100 */
[----:B------:R0:W0:Y:S01]  /*02a0*/  SYNCS.EXCH.64 URZ, [UR8+0x40], UR6 ;  /* 0x00004006083f75b2 */ /* 0x0000220008000100 */
[----:B------:R0:W0:Y:S01]  /*02b0*/  SYNCS.EXCH.64 URZ, [UR8+0x20], UR4 ;  /* 0x00002004083f75b2 */ /* 0x0000220008000100 */
[----:B------:R0:W0:Y:S01]  /*02c0*/  SYNCS.EXCH.64 URZ, [UR8+0x48], UR6 ;  /* 0x00004806083f75b2 */ /* 0x0000220008000100 */
[----:B------:R-:W-:Y:S01]  /*02d0*/  NOP ;  /* 0x0000000000007918 */ /* 0x000fe20000000000 */
.L_x_2:
[----:B------:R-:W5:Y:S01]  /*02e0*/  SHFL.IDX PT, R2, R2, RZ, 0x1f ;  /* 0x00001fff02027589 */ /* 0x000f6200000e0000 */
[----:B------:R-:W1:Y:S01]  /*02f0*/  LDC R3, c[0x0][0x65c] ;  /* 0x00019700ff037b82 */ /* 0x000e620000000800 */
[----:B------:R-:W-:Y:S02]  /*0300*/  ELECT P0, URZ, PT ;  /* 0x00000000003f782f */ /* 0x000fe40003800000 */
[----:B------:R-:W-:Y:S01]  /*0310*/  SHF.R.S32.HI R4, RZ, 0x1f, R5 ;  /* 0x0000001fff047819 */ /* 0x000fe20000011405 */
[----:B------:R-:W2:Y:S01]  /*0320*/  S2R R10, SR_CTAID.Y ;  /* 0x00000000000a7919 */ /* 0x000ea20000002600 */
[----:B0-----:R-:W-:Y:S01]  /*0330*/  UMOV UR4, 0x20 ;  /* 0x0000002000047882 */ /* 0x001fe20000000000 */
[C---:B------:R-:W-:Y:S01]  /*0340*/  ISETP.NE.AND P3, PT, R6.reuse, RZ, PT ;  /* 0x000000ff0600720c */ /* 0x040fe20003f65270 */
[----:B------:R-:W-:Y:S01]  /*0350*/  VIADD R11, R6, 0xffffffff ;  /* 0xffffffff060b7836 */ /* 0x000fe20000000000 */
[----:B------:R-:W0:Y:S01]  /*0360*/  S2R R8, SR_CTAID.X ;  /* 0x0000000000087919 */ /* 0x000e220000002500 */
[----:B------:R-:W-:Y:S01]  /*0370*/  LEA.HI R4, R4, R5, RZ, 0x2 ;  /* 0x0000000504047211 */ /* 0x000fe200078f10ff */
[----:B------:R-:W-:Y:S01]  /*0380*/  NOP ;  /* 0x0000000000007918 */ /* 0x000fe20000000000 */
[----:B------:R-:W-:Y:S01]  /*0390*/  NOP ;  /* 0x0000000000007918 */ /* 0x000fe20000000000 */
[----:B------:R-:W-:-:S02]  /*03a0*/  ISETP.GE.U32.AND P1, PT, R11, 0x2, PT ;  /* 0x000000020b00780c */ /* 0x000fc40003f26070 */
[----:B------:R-:W-:-:S05]  /*03b0*/  LOP3.LUT R4, R4, 0xfffffffc, RZ, 0xc0, !PT ;  /* 0xfffffffc04047812 */ /* 0x000fca00078ec0ff */
[----:B------:R-:W-:Y:S01]  /*03c0*/  IMAD.IADD R5, R5, 0x1, -R4 ;  /* 0x0000000105057824 */ /* 0x000fe200078e0a04 */
[----:B-----5:R-:W-:Y:S02]  /*03d0*/  ISETP.NE.OR P0, PT, R2, RZ, !P0 ;  /* 0x000000ff0200720c */ /* 0x020fe40004705670 */
[----:B-1----:R-:W-:-:S11]  /*03e0*/  ISETP.NE.AND P2, PT, R3, 0x1, PT ;  /* 0x000000010300780c */ /* 0x002fd60003f45270 */
[----:B------:R-:W-:Y:S01]  /*03f0*/  VOTEU.ALL UP0, P0 ;  /* 0x00000000003f7886 */ /* 0x000fe20000000000 */
[----:B------:R-:W-:Y:S01]  /*0400*/  VOTEU.ALL UP1, P0 ;  /* 0x00000000003f7886 */ /* 0x000fe20000020000 */
[----:B------:R-:W0:Y:S01]  /*0410*/  @P2 LDC R9, c[0x0][0x10] ;  /* 0x00000400ff092b82 */ /* 0x000e220000000800 */
[----:B--2---:R-:W-:Y:S02]  /*0420*/  @P2 IMAD.MOV.U32 R2, RZ, RZ, R10 ;  /* 0x000000ffff022224 */ /* 0x004fe400078e000a */
[----:B------:R-:W-:Y:S01]  /*0430*/  @!UP0 UMOV UR6, 0x400 ;  /* 0x0000040000068882 */ /* 0x000fe20000000000 */
[----:B------:R-:W-:-:S04]  /*0440*/  @!UP0 UIADD3 UR4, -UR4, 0x100000, URZ ;  /* 0x0010000004048890 */ /* 0x000fc8000fffe13f */
[----:B------:R-:W-:Y:S02]  /*0450*/  @!UP0 USHF.L.U32 UR5, UR4, 0xb, URZ ;  /* 0x0000000b04058899 */ /* 0x000fe4000800063f */
[----:B------:R-:W-:Y:S01]  /*0460*/  @!UP0 USHF.L.U32 UR4, UR4, 0x1, URZ ;  /* 0x0000000104048899 */ /* 0x000fe2000800063f */
[----:B------:R-:W-:Y:S02]  /*0470*/  @P2 IMAD.MOV.U32 R3, RZ, RZ, RZ ;  /* 0x000000ffff032224 */ /* 0x000fe400078e00ff */
[----:B------:R-:W-:Y:S01]  /*0480*/  @P2 IMAD.MOV.U32 R13, RZ, RZ, RZ ;  /* 0x000000ffff0d2224 */ /* 0x000fe200078e00ff */
[----:B------:R-:W1:Y:S08]  /*0490*/  @!UP0 S2UR UR7, SR_CgaCtaId ;  /* 0x00000000000789c3 */ /* 0x000e700000008800 */
[----:B------:R-:W2:Y:S01]  /*04a0*/  @!P2 LDC R7, c[0x0][0xc] ;  /* 0x00000300ff07ab82 */ /* 0x000ea20000000800 */
[----:B0-----:R-:W-:-:S04]  /*04b0*/  @P2 IMAD.WIDE.U32 R2, R8, R9, R2 ;  /* 0x0000000908022225 */ /* 0x001fc800078e0002 */
[----:B------:R-:W-:Y:S02]  /*04c0*/  IMAD.MOV.U32 R9, RZ, RZ, RZ ;  /* 0x000000ffff097224 */ /* 0x000fe400078e00ff */
[----:B------:R-:W-:Y:S01]  /*04d0*/  @P2 IMAD.IADD R3, R3, 0x1, R13 ;  /* 0x0000000103032824 */ /* 0x000fe200078e020d */
[----:B-1----:R-:W-:Y:S01]  /*04e0*/  @!UP0 ULEA UR6, UR7, UR6, 0x18 ;  /* 0x0000000607068291 */ /* 0x002fe2000f8ec03f */
[----:B------:R-:W-:Y:S01]  /*04f0*/  VOTEU.ALL UP0, P0 ;  /* 0x00000000003f7886 */ /* 0x000fe20000000000 */
[----:B------:R-:W-:-:S04]  /*0500*/  ISETP.NE.AND P0, PT, R5, 0x3, PT ;  /* 0x000000030500780c */ /* 0x000fc80003f05270 */
[----:B------:R-:W-:-:S04]  /*0510*/  ISETP.EQ.OR P0, PT, R5, RZ, !P0 ;  /* 0x000000ff0500720c */ /* 0x000fc80004702670 */
[----:B------:R-:W-:Y:S01]  /*0520*/  ISETP.EQ.AND P0, PT, R6, RZ, P0 ;  /* 0x000000ff0600720c */ /* 0x000fe20000702270 */
[----:B------:R-:W0:Y:S02]  /*0530*/  FENCE.VIEW.ASYNC.S ;  /* 0x00000000000073c6 */ /* 0x000e240000000000 */
[----:B0-----:R0:W3:Y:S01]  /*0540*/  @!UP0 SYNCS.EXCH.64 URZ, [UR6+0x60], UR4 ;  /* 0x00006004063f85b2 */ /* 0x0010e20008000100 */
[----:B--2---:R-:W-:Y:S01]  /*0550*/  @!P2 IMAD.WIDE.U32 R6, R7, R10, R8 ;  /* 0x0000000a0706a225 */ /* 0x004fe200078e0008 */
[----:B------:R-:W-:-:S03]  /*0560*/  SEL R4, RZ, 0x1, !P0 ;  /* 0x00000001ff047807 */ /* 0x000fc60004000000 */
[----:B------:R-:W-:Y:S02]  /*0570*/  @!P2 IMAD.MOV.U32 R2, RZ, RZ, R6 ;  /* 0x000000ffff02a224 */ /* 0x000fe400078e0006 */
[----:B------:R-:W-:Y:S01]  /*0580*/  @!P2 IMAD.MOV.U32 R3, RZ, RZ, R7 ;  /* 0x000000ffff03a224 */ /* 0x000fe200078e0007 */
[----:B------:R-:W-:Y:S01]  /*0590*/  SEL R4, R4, 0x2, P1 ;  /* 0x0000000204047807 */ /* 0x000fe20000800000 */
[----:B------:R0:W3:Y:S01]  /*05a0*/  @!UP1 SYNCS.EXCH.64 URZ, [UR6+0x68], UR4 ;  /* 0x00006804063f95b2 */ /* 0x0000e20008000100 */
[----:B------:R-:W-:Y:S01]  /*05b0*/  NOP ;  /* 0x0000000000007918 */ /* 0x000fe20000000000 */
[----:B---34-:R-:W-:Y:S06]  /*05c0*/  BAR.SYNC.DEFER_BLOCKING 0x0 ;  /* 0x0000000000007b1d */ /* 0x018fec0000010000 */
[----:B------:R-:W-:Y:S05]  /*05d0*/  @!P3 BRA `(.L_x_3) ;  /* 0x00000074005cb947 */ /* 0x000fea0003800000 */
[----:B------:R-:W-:-:S13]  /*05e0*/  ISETP.GT.U32.AND P0, PT, R11, 0x1, PT ;  /* 0x000000010b00780c */ /* 0x000fda0003f04070 */
[----:B0-----:R-:W-:Y:S05]  /*05f0*/  @P0 EXIT ;  /* 0x000000000000094d */ /* 0x001fea0003800000 */
[----:B------:R-:W-:Y:S01]  /*0600*/  ULDC.64 UR4, c[0x0][0x650] ;  /* 0x0001940000047ab9 */ /* 0x000fe20000000a00 */
[----:B------:R-:W-:Y:S01]  /*0610*/  PRMT R12, RZ, 0x7610, R12 ;  /* 0x00007610ff0c7816 */ /* 0x000fe2000000000c */
[----:B------:R-:W-:Y:S01]  /*0620*/  IMAD.MOV.U32 R6, RZ, RZ, -0x1 ;  /* 0xffffffffff067424 */ /* 0x000fe200078e00ff */
[----:B------:R-:W-:Y:S01]  /*0630*/  ISETP.GE.U32.AND P0, PT, R2, UR4, PT ;  /* 0x0000000402007c0c */ /* 0x000fe2000bf06070 */
[----:B------:R-:W-:Y:S02]  /*0640*/  IMAD.MOV.U32 R7, RZ, RZ, -0x1 ;  /* 0xffffffffff077424 */ /* 0x000fe400078e00ff */
[----:B------:R-:W-:Y:S01]  /*0650*/  IMAD.MOV.U32 R5, RZ, RZ, -0x1 ;  /* 0xffffffffff057424 */ /* 0x000fe200078e00ff */
[----:B------:R-:W-:-:S13]  /*0660*/  ISETP.GE.U32.AND.EX P0, PT, R3, UR5, PT, P0 ;  /* 0x0000000503007c0c */ /* 0x000fda000bf06100 */
[----:B------:R-:W-:Y:S05]  /*0670*/  @P0 BRA `(.L_x_4) ;  /* 0x00000004005c0947 */ /* 0x000fea0003800000 */
[----:B------:R-:W0:Y:S01]  /*0680*/  LDC.64 R16, c[0x0][0x628] ;  /* 0x00018a00ff107b82 */ /* 0x000e220000000a00 */
[----:B------:R-:W-:Y:S02]  /*0690*/  IMAD.MOV.U32 R6, RZ, RZ, R2 ;  /* 0x000000ffff067224 */ /* 0x000fe400078e0002 */
[----:B------:R-:W-:-:S05]  /*06a0*/  IMAD.MOV.U32 R7, RZ, RZ, R3 ;  /* 0x000000ffff077224 */ /* 0x000fca00078e0003 */
[----:B------:R-:W1:Y:S08]  /*06b0*/  LDC R18, c[0x0][0x630] ;  /* 0x00018c00ff127b82 */ /* 0x000e700000000800 */
[----:B------:R-:W2:Y:S01]  /*06c0*/  LDC.64 R20, c[0x0][0x620] ;  /* 0x00018800ff147b82 */ /* 0x000ea20000000a00 */
[----:B0-----:R-:W-:-:S04]  /*06d0*/  ISETP.NE.U32.AND P0, PT, R16, RZ, PT ;  /* 0x000000ff1000720c */ /* 0x001fc80003f05070 */
[----:B------:R-:W-:-:S13]  /*06e0*/  ISETP.NE.AND.EX P0, PT, R17, RZ, PT, P0 ;  /* 0x000000ff1100720c */ /* 0x000fda0003f05300 */
[----:B-12---:R-:W-:Y:S05]  /*06f0*/  @!P0 BRA `(.L_x_5) ;  /* 0x0000000000288947 */ /* 0x006fea0003800000 */
[----:B------:R-:W0:Y:S02]  /*0700*/  LDC R5, c[0x0][0x634] ;  /* 0x00018d00ff057b82 */ /* 0x000e240000000800 */
[----:B0-----:R-:W-:-:S05]  /*0710*/  IADD3 R5, P0, R2, R5, RZ ;  /* 0x0000000502057210 */ /* 0x001fca0007f1e0ff */
[----:B------:R-:W-:-:S04]  /*0720*/  IMAD.X R11, RZ, RZ, R3, P0 ;  /* 0x000000ffff0b7224 */ /* 0x000fc800000e0603 */
[----:B------:R-:W-:-:S04]  /*0730*/  IMAD.WIDE.U32 R6, R11, R16, RZ ;  /* 0x000000100b067225 */ /* 0x000fc800078e00ff */
[----:B------:R-:W-:-:S04]  /*0740*/  IMAD.WIDE.U32 R12, P0, R5, R17, R6 ;  /* 0x00000011050c7225 */ /* 0x000fc80007800006 */
[----:B------:R-:W-:-:S04]  /*0750*/  IMAD.WIDE.U32 R6, R5, R16, RZ ;  /* 0x0000001005067225 */ /* 0x000fc800078e00ff */
[----:B------:R-:W-:Y:S01]  /*0760*/  IMAD.X R15, RZ, RZ, RZ, P0 ;  /* 0x000000ffff0f7224 */ /* 0x000fe200000e06ff */
[----:B------:R-:W-:Y:S01]  /*0770*/  IADD3 RZ, P0, R7, R12, RZ ;  /* 0x0000000c07ff7210 */ /* 0x000fe20007f1e0ff */
[----:B------:R-:W-:-:S04]  /*0780*/  IMAD.MOV.U32 R14, RZ, RZ, R13 ;  /* 0x000000ffff0e7224 */ /* 0x000fc800078e000d */
[----:B------:R-:W-:-:S08]  /*0790*/  IMAD.WIDE.U32.X R6, R11, R17, R14, P0 ;  /* 0x000000110b067225 */ /* 0x000fd000000e040e */
.L_x_5:
[--C-:B------:R-:W-:Y:S01]  /*07a0*/  SHF.R.U64 R26, R6, R18, R7.reuse ;  /* 0x00000012061a7219 */ /* 0x100fe20000001207 */
[----:B------:R-:W0:Y:S01]  /*07b0*/  LDC.64 R22, c[0x0][0x640] ;  /* 0x00019000ff167b82 */ /* 0x000e220000000a00 */
[----:B------:R-:W-:Y:S01]  /*07c0*/  I2FP.F32.U32 R5, R8 ;  /* 0x0000000800057245 */ /* 0x000fe20000201000 */
[----:B------:R-:W-:Y:S01]  /*07d0*/  ULDC UR4, c[0x0][0x150] ;  /* 0x0000540000047ab9 */ /* 0x000fe20000000800 */
[----:B------:R-:W-:Y:S02]  /*07e0*/  SHF.R.U32.HI R6, RZ, R18, R7 ;  /* 0x00000012ff067219 */ /* 0x000fe40000011607 */
[----:B------:R-:W-:Y:S01]  /*07f0*/  IADD3 R11, P0, RZ, -R26, RZ ;  /* 0x8000001aff0b7210 */ /* 0x000fe20007f1e0ff */
[----:B------:R-:W-:Y:S01]  /*0800*/  FMUL R5, R5, UR4 ;  /* 0x0000000405057c20 */ /* 0x000fe20008400000 */
[----:B------:R-:W-:Y:S01]  /*0810*/  ULDC UR4, c[0x0][0x154] ;  /* 0x0000550000047ab9 */ /* 0x000fe20000000800 */
[----:B------:R-:W1:Y:S02]  /*0820*/  LDC R14, c[0x0][0x618] ;  /* 0x00018600ff0e7b82 */ /* 0x000e640000000800 */
[----:B------:R-:W-:-:S02]  /*0830*/  IMAD.X R13, RZ, RZ, ~R6, P0 ;  /* 0x000000ffff0d7224 */ /* 0x000fc400000e0e06 */
[----:B------:R-:W2:Y:S01]  /*0840*/  F2I.U32.TRUNC.NTZ R5, R5 ;  /* 0x0000000500057305 */ /* 0x000ea2000020f000 */
[----:B------:R-:W-:-:S03]  /*0850*/  IMAD.WIDE.U32 R6, R11, R20, R2 ;  /* 0x000000140b067225 */ /* 0x000fc600078e0002 */
[----:B------:R-:W3:Y:S01]  /*0860*/  LDC R9, c[0x0][0x144] ;  /* 0x00005100ff097b82 */ /* 0x000ee20000000800 */
[----:B------:R-:W-:-:S04]  /*0870*/  IMAD R12, R13, R20, RZ ;  /* 0x000000140d0c7224 */ /* 0x000fc800078e02ff */
[----:B------:R-:W-:Y:S02]  /*0880*/  IMAD R11, R11, R21, R12 ;  /* 0x000000150b0b7224 */ /* 0x000fe400078e020c */
[----:B------:R-:W-:Y:S01]  /*0890*/  IMAD.MOV.U32 R12, RZ, RZ, 0x1 ;  /* 0x00000001ff0c7424 */ /* 0x000fe200078e00ff */
[----:B------:R-:W4:Y:S01]  /*08a0*/  LDC R18, c[0x0][0x608] ;  /* 0x00018200ff127b82 */ /* 0x000f220000000800 */
[----:B------:R-:W-:Y:S01]  /*08b0*/  IMAD.IADD R11, R7, 0x1, R11 ;  /* 0x00000001070b7824 */ /* 0x000fe200078e020b */
[----:B0-----:R-:W-:Y:S01]  /*08c0*/  ISETP.NE.U32.AND P0, PT, R22, RZ, PT ;  /* 0x000000ff1600720c */ /* 0x001fe20003f05070 */
[----:B--2---:R-:W-:-:S03]  /*08d0*/  IMAD.MOV R7, RZ, RZ, -R5 ;  /* 0x000000ffff077224 */ /* 0x004fc600078e0a05 */
[----:B------:R-:W-:Y:S02]  /*08e0*/  ISETP.NE.AND.EX P0, PT, R23, RZ, PT, P0 ;  /* 0x000000ff1700720c */ /* 0x000fe40003f05300 */
[----:B------:R-:W0:Y:S01]  /*08f0*/  LDC R13, c[0x0][0x658] ;  /* 0x00019600ff0d7b82 */ /* 0x000e220000000800 */
[--C-:B-1----:R-:W-:Y:S02]  /*0900*/  SHF.R.U64 R16, R6, R14, R11.reuse ;  /* 0x0000000e06107219 */ /* 0x102fe4000000120b */
[----:B------:R-:W-:Y:S02]  /*0910*/  I2FP.F32.U32 R6, R10 ;  /* 0x0000000a00067245 */ /* 0x000fe40000201000 */
[----:B------:R-:W-:-:S03]  /*0920*/  SHF.R.U32.HI R11, RZ, R14, R11 ;  /* 0x0000000eff0b7219 */ /* 0x000fc6000001160b */
[----:B------:R-:W1:Y:S01]  /*0930*/  LDC R17, c[0x0][0x148] ;  /* 0x00005200ff117b82 */ /* 0x000e620000000800 */
[----:B---3--:R-:W-:Y:S02]  /*0940*/  IMAD R5, R9, R7, R8 ;  /* 0x0000000709057224 */ /* 0x008fe400078e0208 */
[----:B------:R-:W-:Y:S01]  /*0950*/  FMUL R7, R6, UR4 ;  /* 0x0000000406077c20 */ /* 0x000fe20008400000 */
[----:B------:R-:W-:-:S03]  /*0960*/  IMAD.MOV.U32 R6, RZ, RZ, -0x1 ;  /* 0xffffffffff067424 */ /* 0x000fc600078e00ff */
[----:B------:R2:W3:Y:S01]  /*0970*/  F2I.U32.TRUNC.NTZ R15, R7 ;  /* 0x00000007000f7305 */ /* 0x0004e2000020f000 */
[----:B------:R-:W1:Y:S01]  /*0980*/  LDC R21, c[0x0][0x600] ;  /* 0x00018000ff157b82 */ /* 0x000e620000000800 */
[-CC-:B----4-:R-:W-:Y:S02]  /*0990*/  SHF.R.U64 R27, R16, R18.reuse, R11.reuse ;  /* 0x00000012101b7219 */ /* 0x190fe4000000120b */
[----:B------:R-:W-:-:S05]  /*09a0*/  SHF.R.U32.HI R8, RZ, R18, R11 ;  /* 0x00000012ff087219 */ /* 0x000fca000001160b */
[----:B------:R-:W4:Y:S01]  /*09b0*/  LDC R20, c[0x0][0x648] ;  /* 0x00019200ff147b82 */ /* 0x000f220000000800 */
[-CC-:B0-----:R-:W-:Y:S02]  /*09c0*/  SHF.R.U64 R18, R27, R13.reuse, R8.reuse ;  /* 0x0000000d1b127219 */ /* 0x181fe40000001208 */
[-C--:B------:R-:W-:Y:S02]  /*09d0*/  SHF.L.U32 R6, R6, R13.reuse, RZ ;  /* 0x0000000d06067219 */ /* 0x080fe400000006ff */
[-C--:B------:R-:W-:Y:S02]  /*09e0*/  SHF.R.U32.HI R8, RZ, R13.reuse, R8 ;  /* 0x0000000dff087219 */ /* 0x080fe40000011608 */
[----:B------:R-:W-:Y:S01]  /*09f0*/  LOP3.LUT R14, RZ, R6, RZ, 0x33, !PT ;  /* 0x00000006ff0e7212 */ /* 0x000fe200078e33ff */
[----:B------:R-:W0:Y:S01]  /*0a00*/  LDC R25, c[0x0][0x638] ;  /* 0x00018e00ff197b82 */ /* 0x000e220000000800 */
[----:B------:R-:W-:Y:S01]  /*0a10*/  SHF.L.U32 R11, R12, R13, RZ ;  /* 0x0000000d0c0b7219 */ /* 0x000fe200000006ff */
[----:B------:R-:W-:-:S02]  /*0a20*/  IMAD.MOV.U32 R6, RZ, RZ, R18 ;  /* 0x000000ffff067224 */ /* 0x000fc400078e0012 */
[----:B--2---:R-:W-:-:S04]  /*0a30*/  IMAD.MOV.U32 R7, RZ, RZ, R8 ;  /* 0x000000ffff077224 */ /* 0x004fc800078e0008 */
[----:B------:R-:W2:Y:S01]  /*0a40*/  LDC R24, c[0x0][0x610] ;  /* 0x00018400ff187b82 */ /* 0x000ea20000000800 */
[----:B---3--:R-:W-:Y:S05]  /*0a50*/  @!P0 BRA `(.L_x_6) ;  /* 0x0000000000288947 */ /* 0x008fea0003800000 */
[----:B------:R-:W3:Y:S02]  /*0a60*/  LDC R13, c[0x0][0x64c] ;  /* 0x00019300ff0d7b82 */ /* 0x000ee40000000800 */
[----:B---3--:R-:W-:-:S05]  /*0a70*/  IADD3 R13, P0, R18, R13, RZ ;  /* 0x0000000d120d7210 */ /* 0x008fca0007f1e0ff */
        /* <DEDUP_REMOVED lines=8> */
.L_x_6:
[----:B----4-:R-:W-:Y:S01]  /*0b00*/  SHF.R.U64 R6, R6, R20, R7 ;  /* 0x0000001406067219 */ /* 0x010fe20000001207 */
[----:B-1----:R-:W-:Y:S01]  /*0b10*/  VIADD R7, R21, 0xffffffff ;  /* 0xffffffff15077836 */ /* 0x002fe20000000000 */
[----:B------:R-:W-:Y:S01]  /*0b20*/  LOP3.LUT R14, R27, R14, RZ, 0xc0, !PT ;  /* 0x0000000e1b0e7212 */ /* 0x000fe200078ec0ff */
[----:B------:R-:W-:Y:S02]  /*0b30*/  IMAD.MOV R15, RZ, RZ, -R15 ;  /* 0x000000ffff0f7224 */ /* 0x000fe400078e0a0f */
[----:B------:R-:W-:Y:S01]  /*0b40*/  IMAD.MOV R8, RZ, RZ, -R6 ;  /* 0x000000ffff087224 */ /* 0x000fe200078e0a06 */
[----:B------:R-:W-:Y:S01]  /*0b50*/  LOP3.LUT R7, R16, R7, RZ, 0xc0, !PT ;  /* 0x0000000710077212 */ /* 0x000fe200078ec0ff */
[----:B------:R-:W-:Y:S02]  /*0b60*/  IMAD R14, R11, R6, R14 ;  /* 0x000000060b0e7224 */ /* 0x000fe400078e020e */
[----:B------:R-:W-:Y:S02]  /*0b70*/  @P2 IMAD R5, R17, R15, R10 ;  /* 0x0000000f11052224 */ /* 0x000fe400078e020a */
[----:B0-----:R-:W-:-:S02]  /*0b80*/  IMAD R6, R8, R25, R18 ;  /* 0x0000001908067224 */ /* 0x001fc400078e0212 */
[----:B--2---:R-:W-:Y:S02]  /*0b90*/  IMAD R5, R14, R24, R5 ;  /* 0x000000180e057224 */ /* 0x004fe400078e0205 */
[----:B------:R-:W-:Y:S02]  /*0ba0*/  IMAD R6, R6, R21, R7 ;  /* 0x0000001506067224 */ /* 0x000fe400078e0207 */
[----:B------:R-:W-:-:S03]  /*0bb0*/  IMAD.MOV.U32 R12, RZ, RZ, 0x1 ;  /* 0x00000001ff0c7424 */ /* 0x000fc600078e00ff */
[----:B------:R-:W-:Y:S02]  /*0bc0*/  SEL R7, R6, R5, !P2 ;  /* 0x0000000506077207 */ /* 0x000fe40005000000 */
[----:B------:R-:W-:Y:S01]  /*0bd0*/  SEL R6, R5, R6, !P2 ;  /* 0x0000000605067207 */ /* 0x000fe20005000000 */
[----:B------:R-:W-:-:S07]  /*0be0*/  IMAD.MOV.U32 R5, RZ, RZ, R26 ;  /* 0x000000ffff057224 */ /* 0x000fce00078e001a */
.L_x_4:
[----:B------:R-:W-:-:S08]  /*0bf0*/  NOP ;  /* 0x0000000000007918 */ /* 0x000fd00000000000 */
[----:B------:R-:W0:Y:S02]  /*0c00*/  USETMAXREG.TRY_ALLOC.CTAPOOL UP0, 0xe8 ;  /* 0x000000e8000079c8 */ /* 0x000e240008000600 */
[----:B0-----:R-:W-:-:S13]  /*0c10*/  PLOP3.LUT P0, PT, PT, PT, UP0, 0x80, 0x0 ;  /* 0x000000000000781c */ /* 0x001fda0003f0f008 */
[----:B------:R-:W-:Y:S05]  /*0c20*/  @!P0 BRA `(.L_x_4) ;  /* 0xfffffffc00f08947 */ /* 0x000fea000383ffff */
[----:B------:R-:W-:Y:S01]  /*0c30*/  ULDC.64 UR4, c[0x0][0x598] ;  /* 0x0001660000047ab9 */ /* 0x000fe20000000a00 */
[----:B------:R-:W-:Y:S01]  /*0c40*/  ULDC.64 UR16, c[0x0][0x208] ;  /* 0x0000820000107ab9 */ /* 0x000fe20000000a00 */
[----:B------:R-:W-:-:S04]  /*0c50*/  ISETP.NE.U32.AND P0, PT, RZ, UR4, PT ;  /* 0x00000004ff007c0c */ /* 0x000fc8000bf05070 */
[----:B------:R-:W-:-:S13]  /*0c60*/  ISETP.NE.AND.EX P0, PT, RZ, UR5, PT, P0 ;  /* 0x00000005ff007c0c */ /* 0x000fda000bf05300 */
[----:B------:R-:W-:Y:S05]  /*0c70*/  @!P0 BRA `(.L_x_7) ;  /* 0x00000000001c8947 */ /* 0x000fea0003800000 */
[----:B------:R-:W0:Y:S02]  /*0c80*/  LDC.64 R8, c[0x0][0x598] ;  /* 0x00016600ff087b82 */ /* 0x000e240000000a00 */
[----:B0-----:R-:W2:Y:S02]  /*0c90*/  LDG.E.64 R8, desc[UR16][R8.64] ;  /* 0x0000001008087981 */ /* 0x001ea4000c1e1b00 */
[----:B--2---:R-:W-:-:S04]  /*0ca0*/  ISETP.NE.U32.AND P0, PT, R8, RZ, PT ;  /* 0x000000ff0800720c */ /* 0x004fc80003f05070 */
[----:B------:R-:W-:-:S13]  /*0cb0*/  ISETP.NE.AND.EX P0, PT, R9, RZ, PT, P0 ;  /* 0x000000ff0900720c */ /* 0x000fda0003f05300 */
[----:B------:R-:W-:Y:S05]  /*0cc0*/  @!P0 BRA `(.L_x_7) ;  /* 0x0000000000088947 */ /* 0x000fea0003800000 */
[----:B------:R0:W5:Y:S01]  /*0cd0*/  LD.E R8, desc[UR16][R8.64] ;  /* 0x0000001008087980 */ /* 0x000162000c101900 */
[----:B------:R-:W-:Y:S05]  /*0ce0*/  BRA `(.L_x_8) ;  /* 0x0000000000207947 */ /* 0x000fea0003800000 */
.L_x_7:
[----:B------:R-:W-:Y:S02]  /*0cf0*/  ULDC.64 UR4, c[0x0][0x588] ;  /* 0x0001620000047ab9 */ /* 0x000fe40000000a00 */
[----:B------:R-:W-:-:S04]  /*0d00*/  ISETP.NE.U32.AND P0, PT, RZ, UR4, PT ;  /* 0x00000004ff007c0c */ /* 0x000fc8000bf05070 */
[----:B------:R-:W-:-:S13]  /*0d10*/  ISETP.NE.AND.EX P0, PT, RZ, UR5, PT, P0 ;  /* 0x00000005ff007c0c */ /* 0x000fda000bf05300 */
[----:B------:R-:W-:Y:S05]  /*0d20*/  @!P0 BRA `(.L_x_9) ;  /* 0x00000000000c8947 */ /* 0x000fea0003800000 */
[----:B------:R-:W0:Y:S02]  /*0d30*/  LDC.64 R8, c[0x0][0x588] ;  /* 0x00016200ff087b82 */ /* 0x000e240000000a00 */
[----:B0-----:R1:W5:Y:S01]  /*0d40*/  LDG.E R8, desc[UR16][R8.64] ;  /* 0x0000001008087981 */ /* 0x001362000c1e1900 */
[----:B------:R-:W-:Y:S05]  /*0d50*/  BRA `(.L_x_8) ;  /* 0x0000000000047947 */ /* 0x000fea0003800000 */
.L_x_9:
[----:B------:R-:W2:Y:S02]  /*0d60*/  LDC R8, c[0x0][0x580] ;  /* 0x00016000ff087b82 */ /* 0x000ea40000000800 */
.L_x_8:
[----:B------:R-:W-:Y:S02]  /*0d70*/  ULDC.64 UR4, c[0x0][0x5a0] ;  /* 0x0001680000047ab9 */ /* 0x000fe40000000a00 */
[----:B------:R-:W-:-:S04]  /*0d80*/  ISETP.NE.U32.AND P0, PT, RZ, UR4, PT ;  /* 0x00000004ff007c0c */ /* 0x000fc8000bf05070 */
[----:B------:R-:W-:-:S13]  /*0d90*/  ISETP.NE.AND.EX P0, PT, RZ, UR5, PT, P0 ;  /* 0x00000005ff007c0c */ /* 0x000fda000bf05300 */
[----:B------:R-:W-:Y:S05]  /*0da0*/  @!P0 BRA `(.L_x_10) ;  /* 0x00000000001c8947 */ /* 0x000fea0003800000 */
[----:B------:R-:W3:Y:S02]  /*0db0*/  LDC.64 R10, c[0x0][0x5a0] ;  /* 0x00016800ff0a7b82 */ /* 0x000ee40000000a00 */
[----:B---3--:R-:W3:Y:S02]  /*0dc0*/  LDG.E.64 R10, desc[UR16][R10.64] ;  /* 0x000000100a0a7981 */ /* 0x008ee4000c1e1b00 */
[----:B---3--:R-:W-:-:S04]  /*0dd0*/  ISETP.NE.U32.AND P0, PT, R10, RZ, PT ;  /* 0x000000ff0a00720c */ /* 0x008fc80003f05070 */
[----:B------:R-:W-:-:S13]  /*0de0*/  ISETP.NE.AND.EX P0, PT, R11, RZ, PT, P0 ;  /* 0x000000ff0b00720c */ /* 0x000fda0003f05300 */
[----:B------:R-:W-:Y:S05]  /*0df0*/  @!P0 BRA `(.L_x_10) ;  /* 0x0000000000088947 */ /* 0x000fea0003800000 */
[----:B01----:R0:W5:Y:S01]  /*0e00*/  LD.E R9, desc[UR16][R10.64] ;  /* 0x000000100a097980 */ /* 0x003162000c101900 */
[----:B------:R-:W-:Y:S05]  /*0e10*/  BRA `(.L_x_11) ;  /* 0x0000000000207947 */ /* 0x000fea0003800000 */
.L_x_10:
[----:B------:R-:W-:Y:S02]  /*0e20*/  ULDC.64 UR4, c[0x0][0x590] ;  /* 0x0001640000047ab9 */ /* 0x000fe40000000a00 */
[----:B------:R-:W-:-:S04]  /*0e30*/  ISETP.NE.U32.AND P0, PT, RZ, UR4, PT ;  /* 0x00000004ff007c0c */ /* 0x000fc8000bf05070 */
[----:B------:R-:W-:-:S13]  /*0e40*/  ISETP.NE.AND.EX P0, PT, RZ, UR5, PT, P0 ;  /* 0x00000005ff007c0c */ /* 0x000fda000bf05300 */
[----:B------:R-:W-:Y:S05]  /*0e50*/  @!P0 BRA `(.L_x_12) ;  /* 0x00000000000c8947 */ /* 0x000fea0003800000 */
[----:B------:R-:W0:Y:S02]  /*0e60*/  LDC.64 R10, c[0x0][0x590] ;  /* 0x00016400ff0a7b82 */ /* 0x000e240000000a00 */
[----:B01----:R1:W5:Y:S01]  /*0e70*/  LDG.E R9, desc[UR16][R10.64] ;  /* 0x000000100a097981 */ /* 0x003362000c1e1900 */
[----:B------:R-:W-:Y:S05]  /*0e80*/  BRA `(.L_x_11) ;  /* 0x0000000000047947 */ /* 0x000fea0003800000 */
.L_x_12:
[----:B01----:R-:W3:Y:S02]  /*0e90*/  LDC R9, c[0x0][0x584] ;  /* 0x00016100ff097b82 */ /* 0x003ee40000000800 */
.L_x_11:
[----:B------:R-:W-:-:S13]  /*0ea0*/  LOP3.LUT P0, RZ, R12, 0xff, RZ, 0xc0, !PT ;  /* 0x000000ff0cff7812 */ /* 0x000fda000780c0ff */
[----:B------:R-:W-:Y:S05]  /*0eb0*/  @!P0 EXIT ;  /* 0x000000000000894d */ /* 0x000fea0003800000 */
[----:B------:R-:W-:Y:S01]  /*0ec0*/  ULDC UR4, c[0x0][0x28c] ;  /* 0x0000a30000047ab9 */ /* 0x000fe20000000800 */
[----:B------:R-:W-:Y:S01]  /*0ed0*/  LOP3.LUT R138, R4, 0x1, RZ, 0xfc, !PT ;  /* 0x00000001048a7812 */ /* 0x000fe200078efcff */
[----:B------:R-:W-:-:S04]  /*0ee0*/  UIADD3 UR4, UR4, 0x3f, URZ ;  /* 0x0000003f04047890 */ /* 0x000fc8000fffe03f */
[----:B------:R-:W-:-:S04]  /*0ef0*/  USHF.R.S32.HI UR5, URZ, 0x1f, UR4 ;  /* 0x0000001f3f057899 */ /* 0x000fc80008011404 */
[----:B------:R-:W-:-:S03]  /*0f00*/  ULEA.HI UR5, UR5, UR4, URZ, 0x6 ;  /* 0x0000000405057291 */ /* 0x000fc6000f8f303f */
[----:B------:R-:W-:Y:S01]  /*0f10*/  UMOV UR4, URZ ;  /* 0x0000003f00047c82 */ /* 0x000fe20008000000 */
[----:B------:R-:W-:-:S03]  /*0f20*/  USHF.R.S32.HI UR9, URZ, 0x6, UR5 ;  /* 0x000000063f097899 */ /* 0x000fc60008011405 */
[----:B------:R-:W-:-:S09]  /*0f30*/  UMOV UR5, URZ ;  /* 0x0000003f00057c82 */ /* 0x000fd20008000000 */
.L_x_165:
[----:B01----:R-:W-:Y:S01]  /*0f40*/  LOP3.LUT R10, R0, 0x80, RZ, 0xc0, !PT ;  /* 0x00000080000a7812 */ /* 0x003fe200078ec0ff */
[----:B------:R-:W0:Y:S01]  /*0f50*/  S2UR UR13, SR_CgaCtaId ;  /* 0x00000000000d79c3 */ /* 0x000e220000008800 */
[----:B------:R-:W-:Y:S01]  /*0f60*/  UMOV UR12, 0x400 ;  /* 0x00000400000c7882 */ /* 0x000fe20000000000 */
[----:B------:R-:W-:Y:S01]  /*0f70*/  UMOV UR6, URZ ;  /* 0x0000003f00067c82 */ /* 0x000fe20008000000 */
[----:B------:R-:W-:Y:S01]  /*0f80*/  SHF.R.U32.HI R10, RZ, 0x7, R10 ;  /* 0x00000007ff0a7819 */ /* 0x000fe2000001160a */
[----:B------:R-:W-:Y:S01]  /*0f90*/  UMOV UR7, URZ ;  /* 0x0000003f00077c82 */ /* 0x000fe20008000000 */
[----:B------:R-:W-:Y:S01]  /*0fa0*/  UMOV UR18, UR5 ;  /* 0x0000000500127c82 */ /* 0x000fe20008000000 */
[----:B------:R-:W-:Y:S02]  /*0fb0*/  CS2R R14, SRZ ;  /* 0x00000000000e7805 */ /* 0x000fe4000001ff00 */
[----:B------:R-:W-:Y:S01]  /*0fc0*/  CS2R R12, SRZ ;  /* 0x00000000000c7805 */ /* 0x000fe2000001ff00 */
[----:B------:R-:W1:Y:S01]  /*0fd0*/  LDC R11, c[0x0][0x28c] ;  /* 0x0000a300ff0b7b82 */ /* 0x000e620000000800 */
[----:B------:R-:W4:Y:S01]  /*0fe0*/  SHFL.IDX PT, R10, R10, RZ, 0x1f ;  /* 0x00001fff0a0a7589 */ /* 0x000f2200000e0000 */
[----:B------:R-:W-:-:S02]  /*0ff0*/  CS2R R16, SRZ ;  /* 0x0000000000107805 */ /* 0x000fc4000001ff00 */
[----:B------:R-:W-:Y:S02]  /*1000*/  CS2R R18, SRZ ;  /* 0x0000000000127805 */ /* 0x000fe4000001ff00 */
[----:B------:R-:W-:Y:S02]  /*1010*/  CS2R R20, SRZ ;  /* 0x0000000000147805 */ /* 0x000fe4000001ff00 */
[----:B------:R-:W-:Y:S02]  /*1020*/  CS2R R22, SRZ ;  /* 0x0000000000167805 */ /* 0x000fe4000001ff00 */
[----:B------:R-:W-:Y:S02]  /*1030*/  CS2R R88, SRZ ;  /* 0x0000000000587805 */ /* 0x000fe4000001ff00 */
[----:B------:R-:W-:Y:S02]  /*1040*/  CS2R R90, SRZ ;  /* 0x00000000005a7805 */ /* 0x000fe4000001ff00 */
        /* <DEDUP_REMOVED lines=16> */
[----:B-1----:R-:W-:Y:S02]  /*1150*/  ISETP.GE.AND P0, PT, R11, 0x1, PT ;  /* 0x000000010b00780c */ /* 0x002fe40003f06270 */
[----:B------:R-:W-:Y:S02]  /*1160*/  CS2R R124, SRZ ;  /* 0x00000000007c7805 */ /* 0x000fe4000001ff00 */
[----:B----4-:R-:W-:-:S02]  /*1170*/  R2UR UR8, R10 ;  /* 0x000000000a0872ca */ /* 0x010fc400000e0000 */
[----:B------:R-:W-:Y:S02]  /*1180*/  CS2R R126, SRZ ;  /* 0x00000000007e7805 */ /* 0x000fe4000001ff00 */
[----:B------:R-:W-:Y:S02]  /*1190*/  CS2R R128, SRZ ;  /* 0x0000000000807805 */ /* 0x000fe4000001ff00 */
[----:B------:R-:W-:Y:S02]  /*11a0*/  CS2R R130, SRZ ;  /* 0x0000000000827805 */ /* 0x000fe4000001ff00 */
[----:B------:R-:W-:Y:S02]  /*11b0*/  CS2R R132, SRZ ;  /* 0x0000000000847805 */ /* 0x000fe4000001ff00 */
[----:B------:R-:W-:Y:S02]  /*11c0*/  CS2R R134, SRZ ;  /* 0x0000000000867805 */ /* 0x000fe4000001ff00 */
[----:B------:R-:W-:Y:S01]  /*11d0*/  CS2R R136, SRZ ;  /* 0x0000000000887805 */ /* 0x000fe2000001ff00 */
[----:B------:R-:W-:Y:S01]  /*11e0*/  IMAD.MOV.U32 R139, RZ, RZ, RZ ;  /* 0x000000ffff8b7224 */ /* 0x000fe200078e00ff */
[----:B------:R-:W-:Y:S01]  /*11f0*/  CS2R R24, SRZ ;  /* 0x0000000000187805 */ /* 0x000fe2000001ff00 */
[----:B------:R-:W-:Y:S01]  /*1200*/  IMAD.MOV.U32 R141, RZ, RZ, RZ ;  /* 0x000000ffff8d7224 */ /* 0x000fe200078e00ff */
[----:B---3--:R-:W-:Y:S01]  /*1210*/  CS2R R26, SRZ ;  /* 0x00000000001a7805 */ /* 0x008fe2000001ff00 */
[----:B------:R-:W-:Y:S01]  /*1220*/  IMAD.U32 R142, RZ, RZ, UR4 ;  /* 0x00000004ff8e7e24 */ /* 0x000fe2000f8e00ff */
[----:B------:R-:W-:Y:S01]  /*1230*/  CS2R R28, SRZ ;  /* 0x00000000001c7805 */ /* 0x000fe2000001ff00 */
[----:B------:R-:W-:Y:S01]  /*1240*/  ULEA.HI UR10, UR8, UR8, URZ, 0x1 ;  /* 0x00000008080a7291 */ /* 0x000fe2000f8f083f */
[----:B------:R-:W-:-:S02]  /*1250*/  CS2R R30, SRZ ;  /* 0x00000000001e7805 */ /* 0x000fc4000001ff00 */
[----:B------:R-:W-:Y:S02]  /*1260*/  CS2R R32, SRZ ;  /* 0x0000000000207805 */ /* 0x000fe4000001ff00 */
[----:B------:R-:W-:Y:S01]  /*1270*/  CS2R R34, SRZ ;  /* 0x0000000000227805 */ /* 0x000fe2000001ff00 */
[----:B------:R-:W-:Y:S01]  /*1280*/  ULOP3.LUT UR11, UR10, 0xffffe, URZ, 0xc0, !UPT ;  /* 0x000ffffe0a0b7892 */ /* 0x000fe2000f8ec03f */
[----:B------:R-:W-:Y:S01]  /*1290*/  CS2R R36, SRZ ;  /* 0x0000000000247805 */ /* 0x000fe2000001ff00 */
[----:B0-----:R-:W-:Y:S01]  /*12a0*/  ULEA UR10, UR13, UR12, 0x18 ;  /* 0x0000000c0d0a7291 */ /* 0x001fe2000f8ec03f */
[----:B------:R-:W-:Y:S01]  /*12b0*/  CS2R R38, SRZ ;  /* 0x0000000000267805 */ /* 0x000fe2000001ff00 */
[----:B------:R-:W-:Y:S01]  /*12c0*/  UIADD3 UR11, UR8, -UR11, URZ ;  /* 0x8000000b080b7290 */ /* 0x000fe2000fffe03f */
[----:B------:R-:W-:Y:S02]  /*12d0*/  CS2R R40, SRZ ;  /* 0x0000000000287805 */ /* 0x000fe4000001ff00 */
[----:B------:R-:W-:Y:S01]  /*12e0*/  CS2R R42, SRZ ;  /* 0x00000000002a7805 */ /* 0x000fe2000001ff00 */
[----:B------:R-:W-:Y:S01]  /*12f0*/  UMOV UR8, URZ ;  /* 0x0000003f00087c82 */ /* 0x000fe20008000000 */
[----:B------:R-:W-:Y:S01]  /*1300*/  ULEA UR11, UR11, UR10, 0xc ;  /* 0x0000000a0b0b7291 */ /* 0x000fe2000f8e603f */
[----:B------:R-:W-:-:S02]  /*1310*/  CS2R R44, SRZ ;  /* 0x00000000002c7805 */ /* 0x000fc4000001ff00 */
[----:B------:R-:W-:Y:S02]  /*1320*/  CS2R R46, SRZ ;  /* 0x00000000002e7805 */ /* 0x000fe4000001ff00 */
[----:B------:R-:W-:Y:S01]  /*1330*/  CS2R R48, SRZ ;  /* 0x0000000000307805 */ /* 0x000fe2000001ff00 */
[----:B------:R-:W-:Y:S01]  /*1340*/  UIADD3 UR11, UR11, 0x100, URZ ;  /* 0x000001000b0b7890 */ /* 0x000fe2000fffe03f */
[----:B------:R-:W-:Y:S02]  /*1350*/  CS2R R50, SRZ ;  /* 0x0000000000327805 */ /* 0x000fe4000001ff00 */
[----:B------:R-:W-:Y:S02]  /*1360*/  CS2R R52, SRZ ;  /* 0x0000000000347805 */ /* 0x000fe4000001ff00 */
[----:B------:R-:W-:Y:S01]  /*1370*/  CS2R R54, SRZ ;  /* 0x0000000000367805 */ /* 0x000fe2000001ff00 */
[----:B------:R-:W-:Y:S01]  /*1380*/  USHF.R.U32.HI UR11, URZ, 0x4, UR11 ;  /* 0x000000043f0b7899 */ /* 0x000fe2000801160b */
[----:B------:R-:W-:-:S02]  /*1390*/  CS2R R56, SRZ ;  /* 0x0000000000387805 */ /* 0x000fc4000001ff00 */
[----:B------:R-:W-:Y:S02]  /*13a0*/  CS2R R58, SRZ ;  /* 0x00000000003a7805 */ /* 0x000fe4000001ff00 */
[----:B------:R-:W-:Y:S01]  /*13b0*/  CS2R R60, SRZ ;  /* 0x00000000003c7805 */ /* 0x000fe2000001ff00 */
[----:B------:R-:W-:Y:S01]  /*13c0*/  ULOP3.LUT UR11, UR11, 0x3fff, URZ, 0xc0, !UPT ;  /* 0x00003fff0b0b7892 */ /* 0x000fe2000f8ec03f */
        /* <DEDUP_REMOVED lines=12> */
[----:B------:R-:W-:Y:S01]  /*1490*/  CS2R R86, SRZ ;  /* 0x0000000000567805 */ /* 0x000fe2000001ff00 */
[----:B------:R-:W-:Y:S06]  /*14a0*/  @!P0 BRA `(.L_x_13) ;  /* 0x0000000800308947 */ /* 0x000fec0003800000 */
[----:B------:R-:W-:-:S13]  /*14b0*/  ISETP.NE.AND P1, PT, R138, 0x3, PT ;  /* 0x000000038a00780c */ /* 0x000fda0003f25270 */
[----:B------:R-:W-:Y:S05]  /*14c0*/  @!P1 BRA `(.L_x_14) ;  /* 0x0000000000049947 */ /* 0x000fea0003800000 */
[----:B------:R-:W-:Y:S01]  /*14d0*/  BPT.TRAP 0x1 ;  /* 0x000000040000795c */ /* 0x000fe20000300000 */
.L_x_14:
[----:B------:R-:W-:Y:S01]  /*14e0*/  ULEA UR6, UR5, UR10, 0x3 ;  /* 0x0000000a05067291 */ /* 0x000fe2000f8e183f */
[----:B------:R-:W-:-:S05]  /*14f0*/  IMAD.U32 R10, RZ, RZ, UR4 ;  /* 0x00000004ff0a7e24 */ /* 0x000fca000f8e00ff */
[----:B------:R-:W-:-:S04]  /*1500*/  SHF.L.U32 R10, R10, 0x1f, RZ ;  /* 0x0000001f0a0a7819 */ /* 0x000fc800000006ff */
[----:B------:R0:W1:Y:S01]  /*1510*/  SYNCS.PHASECHK.TRANS64.TRYWAIT P0, [UR6], R10 ;  /* 0x0000000aff0075a7 */ /* 0x0000620008000146 */
[----:B------:R-:W-:Y:S05]  /*1520*/  @!P1 BRA `(.L_x_15) ;  /* 0x0000000000049947 */ /* 0x000fea0003800000 */
[----:B------:R-:W-:Y:S01]  /*1530*/  BPT.TRAP 0x1 ;  /* 0x000000040000795c */ /* 0x000fe20000300000 */
.L_x_15:
[----:B-1----:R-:W-:Y:S05]  /*1540*/  @P0 BRA `(.L_x_16) ;  /* 0x0000000000080947 */ /* 0x002fea0003800000 */
[----:B------:R-:W1:Y:S02]  /*1550*/  SYNCS.PHASECHK.TRANS64.TRYWAIT P0, [UR6], R10 ;  /* 0x0000000aff0075a7 */ /* 0x000e640008000146 */
[----:B-1----:R-:W-:Y:S05]  /*1560*/  @!P0 BRA `(.L_x_17) ;  /* 0x0000007c00208947 */ /* 0x002fea0003800000 */
.L_x_16:
[----:B------:R-:W-:Y:S01]  /*1570*/  UIADD3 UR6, UR10, 0xa100, URZ ;  /* 0x0000a1000a067890 */ /* 0x000fe2000fffe03f */
[----:B------:R-:W-:Y:S01]  /*1580*/  WARPGROUP.ARRIVE ;  /* 0x00000000000079c5 */ /* 0x000fe20000000000 */
[----:B------:R-:W-:Y:S01]  /*1590*/  ULOP3.LUT UR12, UR11, 0x10000, URZ, 0xfc, !UPT ;  /* 0x000100000b0c7892 */ /* 0x000fe2000f8efc3f */
[----:B------:R-:W-:Y:S01]  /*15a0*/  CS2R R14, SRZ ;  /* 0x00000000000e7805 */ /* 0x000fe2000001ff00 */
[----:B------:R-:W-:Y:S01]  /*15b0*/  USHF.R.U32.HI UR6, URZ, 0x4, UR6 ;  /* 0x000000043f067899 */ /* 0x000fe20008011606 */
[----:B------:R-:W-:Y:S01]  /*15c0*/  CS2R R12, SRZ ;  /* 0x00000000000c7805 */ /* 0x000fe2000001ff00 */
[----:B------:R-:W-:Y:S01]  /*15d0*/  ULEA UR12, UR5, UR12, 0x9 ;  /* 0x0000000c050c7291 */ /* 0x000fe2000f8e483f */
[----:B------:R-:W-:Y:S01]  /*15e0*/  CS2R R16, SRZ ;  /* 0x0000000000107805 */ /* 0x000fe2000001ff00 */
[----:B------:R-:W-:Y:S01]  /*15f0*/  ULOP3.LUT UR6, UR6, 0x3fff, URZ, 0xc0, !UPT ;  /* 0x00003fff06067892 */ /* 0x000fe2000f8ec03f */
[----:B------:R-:W-:Y:S01]  /*1600*/  CS2R R18, SRZ ;  /* 0x0000000000127805 */ /* 0x000fe2000001ff00 */
[----:B------:R-:W-:Y:S01]  /*1610*/  UMOV UR13, 0x80000020 ;  /* 0x80000020000d7882 */ /* 0x000fe20000000000 */
[----:B------:R-:W-:Y:S01]  /*1620*/  UMOV UR15, 0x80000020 ;  /* 0x80000020000f7882 */ /* 0x000fe20000000000 */
[----:B------:R-:W-:Y:S01]  /*1630*/  ULOP3.LUT UR6, UR6, 0x10000, URZ, 0xfc, !UPT ;  /* 0x0001000006067892 */ /* 0x000fe2000f8efc3f */
[----:B------:R-:W-:Y:S01]  /*1640*/  CS2R R20, SRZ ;  /* 0x0000000000147805 */ /* 0x000fe2000001ff00 */
[----:B------:R-:W-:Y:S01]  /*1650*/  ULDC UR7, c[0x0][0x50c] ;  /* 0x0001430000077ab9 */ /* 0x000fe20000000800 */
[----:B------:R-:W-:Y:S01]  /*1660*/  CS2R R22, SRZ ;  /* 0x0000000000167805 */ /* 0x000fe2000001ff00 */
[----:B------:R-:W-:Y:S01]  /*1670*/  ULEA UR14, UR5, UR6, 0x9 ;  /* 0x00000006050e7291 */ /* 0x000fe2000f8e483f */
[----:B------:R-:W-:Y:S01]  /*1680*/  CS2R R88, SRZ ;  /* 0x0000000000587805 */ /* 0x000fe2000001ff00 */
[----:B------:R-:W-:Y:S01]  /*1690*/  UISETP.NE.AND UP0, UPT, UR7, 0x2, UPT ;  /* 0x000000020700788c */ /* 0x000fe2000bf05270 */
[----:B------:R-:W-:Y:S01]  /*16a0*/  CS2R R90, SRZ ;  /* 0x00000000005a7805 */ /* 0x000fe2000001ff00 */
[----:B------:R-:W-:Y:S01]  /*16b0*/  UMOV UR6, 0x2 ;  /* 0x0000000200067882 */ /* 0x000fe20000000000 */
[----:B------:R-:W-:Y:S01]  /*16c0*/  CS2R R92, SRZ ;  /* 0x00000000005c7805 */ /* 0x000fe2000001ff00 */
[----:B------:R-:W-:Y:S01]  /*16d0*/  USEL UR7, URZ, 0x1, UP0 ;  /* 0x000000013f077887 */ /* 0x000fe20008000000 */
[----:B------:R-:W-:-:S02]  /*16e0*/  CS2R R94, SRZ ;  /* 0x00000000005e7805 */ /* 0x000fc4000001ff00 */
[----:B------:R-:W-:Y:S01]  /*16f0*/  CS2R R96, SRZ ;  /* 0x0000000000607805 */ /* 0x000fe2000001ff00 */
[----:B------:R-:W-:Y:S01]  /*1700*/  QGMMA.64x128x32.F32.E5M2.E5M2 R24, gdesc[UR12], RZ, !UPT ;  /* 0x01e000000c1879f3 */ /* 0x000fe2000c7038ff */
[----:B------:R-:W-:Y:S01]  /*1710*/  UIADD3 UR12, UR12, 0x2, URZ ;  /* 0x000000020c0c7890 */ /* 0x000fe2000fffe03f */
[----:B------:R-:W-:Y:S02]  /*1720*/  CS2R R98, SRZ ;  /* 0x0000000000627805 */ /* 0x000fe4000001ff00 */
[----:B------:R-:W-:Y:S01]  /*1730*/  ISETP.NE.AND P0, PT, RZ, UR7, PT ;  /* 0x00000007ff007c0c */ /* 0x000fe2000bf05270 */
[----:B------:R-:W-:Y:S01]  /*1740*/  UIADD3 UR14, UR14, 0x2, URZ ;  /* 0x000000020e0e7890 */ /* 0x000fe2000fffe03f */
[----:B------:R-:W-:Y:S01]  /*1750*/  CS2R R100, SRZ ;  /* 0x0000000000647805 */ /* 0x000fe2000001ff00 */
[----:B------:R-:W-:Y:S01]  /*1760*/  UMOV UR13, 0x80000020 ;  /* 0x80000020000d7882 */ /* 0x000fe20000000000 */
[----:B------:R-:W-:Y:S01]  /*1770*/  UMOV UR15, 0x80000020 ;  /* 0x80000020000f7882 */ /* 0x000fe20000000000 */
        /* <DEDUP_REMOVED lines=17> */
[----:B------:R-:W-:Y:S01]  /*1890*/  CS2R R136, SRZ ;  /* 0x0000000000887805 */ /* 0x000fe2000001ff00 */
[----:B------:R-:W-:Y:S02]  /*18a0*/  IMAD.MOV.U32 R139, RZ, RZ, RZ ;  /* 0x000000ffff8b7224 */ /* 0x000fe400078e00ff */
[----:B------:R-:W-:Y:S01]  /*18b0*/  IMAD.MOV.U32 R141, RZ, RZ, RZ ;  /* 0x000000ffff8d7224 */ /* 0x000fe200078e00ff */
[----:B------:R-:W-:Y:S01]  /*18c0*/  QGMMA.64x128x32.F32.E5M2.E5M2 R24, gdesc[UR12], R24, gsb0 ;  /* 0x01e000000c1879f3 */ /* 0x000fe20008003818 */
[----:B------:R-:W-:Y:S05]  /*18d0*/  @!P0 BRA `(.L_x_18) ;  /* 0x0000000400088947 */ /* 0x000fea0003800000 */
[----:B------:R-:W-:Y:S02]  /*18e0*/  WARPGROUP.DEPBAR.LE gsb0, 0x0 ;  /* 0x00008000000079c5 */ /* 0x000fe40000010000 */
[----:B------:R-:W-:-:S01]  /*18f0*/  FADD R141, RZ, R24 ;  /* 0x00000018ff8d7221 */ /* 0x000fc20000000000 */
[----:B------:R-:W-:Y:S01]  /*1900*/  FADD R136, RZ, R25 ;  /* 0x00000019ff887221 */ /* 0x000fe20000000000 */
        /* <DEDUP_REMOVED lines=62> */
[----:B------:R-:W-:-:S06]  /*1cf0*/  UMOV UR6, URZ ;  /* 0x0000003f00067c82 */ /* 0x000fcc0008000000 */
.L_x_18:
[----:B------:R-:W-:-:S04]  /*1d00*/  UIADD3 UR18, UR5, 0x1, URZ ;  /* 0x0000000105127890 */ /* 0x000fc8000fffe03f */
[----:B------:R-:W-:-:S04]  /*1d10*/  UISETP.NE.AND UP0, UPT, UR18, 0x5, UPT ;  /* 0x000000051200788c */ /* 0x000fc8000bf05270 */
[----:B------:R-:W-:Y:S02]  /*1d20*/  USEL UR8, URZ, 0x1, UP0 ;  /* 0x000000013f087887 */ /* 0x000fe40008000000 */
[----:B------:R-:W-:Y:S02]  /*1d30*/  USEL UR18, UR18, URZ, UP0 ;  /* 0x0000003f12127287 */ /* 0x000fe40008000000 */
[----:B------:R-:W-:-:S06]  /*1d40*/  ULOP3.LUT UR8, UR4, UR8, URZ, 0x3c, !UPT ;  /* 0x0000000804087292 */ /* 0x000fcc000f8e3c3f */
[----:B------:R-:W-:Y:S01]  /*1d50*/  IMAD.U32 R142, RZ, RZ, UR8 ;  /* 0x00000008ff8e7e24 */ /* 0x000fe2000f8e00ff */
[----:B------:R-:W-:-:S06]  /*1d60*/  UMOV UR8, 0x1 ;  /* 0x0000000100087882 */ /* 0x000fcc0000000000 */
.L_x_13:
[----:B------:R-:W-:-:S04]  /*1d70*/  UISETP.LT.AND UP0, UPT, UR9, 0x1, UPT ;  /* 0x000000010900788c */ /* 0x000fc8000bf01270 */
[----:B------:R-:W-:-:S04]  /*1d80*/  USEL UR12, UR9, 0x1, UP0 ;  /* 0x00000001090c7887 */ /* 0x000fc80008000000 */
[----:B------:R-:W-:-:S04]  /*1d90*/  UIADD3 UR12, UR9, -UR12, URZ ;  /* 0x8000000c090c7290 */ /* 0x000fc8000fffe03f */
[----:B------:R-:W-:-:S06]  /*1da0*/  UISETP.GE.AND UP0, UPT, UR12, 0x1, UPT ;  /* 0x000000010c00788c */ /* 0x000fcc000bf06270 */
[----:B------:R-:W-:-:S13]  /*1db0*/  PLOP3.LUT P0, PT, PT, PT, UP0, 0x80, 0x0 ;  /* 0x000000000000781c */ /* 0x000fda0003f0f008 */
[----:B------:R-:W-:Y:S05]  /*1dc0*/  @!P0 BRA `(.L_x_19) ;  /* 0x0000000800048947 */ /* 0x000fea0003800000 */
[----:B01----:R-:W-:Y:S01]  /*1dd0*/  IMAD.U32 R10, RZ, RZ, UR12 ;  /* 0x0000000cff0a7e24 */ /* 0x003fe2000f8e00ff */
[----:B------:R-:W-:Y:S01]  /*1de0*/  UMOV UR19, UR5 ;  /* 0x0000000500137c82 */ /* 0x000fe20008000000 */
[----:B------:R-:W-:-:S05]  /*1df0*/  ULDC UR20, c[0x0][0x50c] ;  /* 0x0001430000147ab9 */ /* 0x000fca0000000800 */
.L_x_27:
[----:B------:R-:W-:-:S13]  /*1e00*/  ISETP.NE.AND P1, PT, R138, 0x3, PT ;  /* 0x000000038a00780c */ /* 0x000fda0003f25270 */
[----:B01----:R-:W-:Y:S05]  /*1e10*/  @!P1 BRA `(.L_x_20) ;  /* 0x0000000000049947 */ /* 0x003fea0003800000 */
[----:B------:R-:W-:Y:S01]  /*1e20*/  BPT.TRAP 0x1 ;  /* 0x000000040000795c */ /* 0x000fe20000300000 */
.L_x_20:
[----:B------:R-:W0:Y:S01]  /*1e30*/  S2UR UR12, SR_CgaCtaId ;  /* 0x00000000000c79c3 */ /* 0x000e220000008800 */
[----:B------:R-:W-:Y:S01]  /*1e40*/  UMOV UR10, 0x400 ;  /* 0x00000400000a7882 */ /* 0x000fe20000000000 */
[----:B------:R-:W-:Y:S01]  /*1e50*/  SHF.L.U32 R11, R142, 0x1f, RZ ;  /* 0x0000001f8e0b7819 */ /* 0x000fe200000006ff */
[----:B0-----:R-:W-:-:S04]  /*1e60*/  ULEA UR10, UR12, UR10, 0x18 ;  /* 0x0000000a0c0a7291 */ /* 0x001fc8000f8ec03f */
[----:B------:R-:W-:-:S09]  /*1e70*/  ULEA UR12, UR18, UR10, 0x3 ;  /* 0x0000000a120c7291 */ /* 0x000fd2000f8e183f */
[----:B------:R0:W1:Y:S01]  /*1e80*/  SYNCS.PHASECHK.TRANS64.TRYWAIT P0, [UR12], R11 ;  /* 0x0000000bff0075a7 */ /* 0x000062000800014c */
[----:B------:R-:W-:Y:S05]  /*1e90*/  @!P1 BRA `(.L_x_21) ;  /* 0x0000000000049947 */ /* 0x000fea0003800000 */
[----:B------:R-:W-:Y:S01]  /*1ea0*/  BPT.TRAP 0x1 ;  /* 0x000000040000795c */ /* 0x000fe20000300000 */
.L_x_21:
[----:B-1----:R-:W-:Y:S05]  /*1eb0*/  @P0 BRA `(.L_x_22) ;  /* 0x0000000000080947 */ /* 0x002fea0003800000 */
[----:B------:R-:W1:Y:S02]  /*1ec0*/  SYNCS.PHASECHK.TRANS64.TRYWAIT P0, [UR12], R11 ;  /* 0x0000000bff0075a7 */ /* 0x000e64000800014c */
[----:B-1----:R-:W-:Y:S05]  /*1ed0*/  @!P0 BRA `(.L_x_23) ;  /* 0x0000007000dc8947 */ /* 0x002fea0003800000 */
.L_x_22:
[----:B------:R-:W-:Y:S01]  /*1ee0*/  UIADD3 UR12, UR10, 0xa100, URZ ;  /* 0x0000a1000a0c7890 */ /* 0x000fe2000fffe03f */
[----:B------:R-:W-:Y:S01]  /*1ef0*/  WARPGROUP.ARRIVE ;  /* 0x00000000000079c5 */ /* 0x000fe20000000000 */
[----:B------:R-:W-:Y:S02]  /*1f00*/  UISETP.NE.AND UP0, UPT, UR7, URZ, UPT ;  /* 0x0000003f0700728c */ /* 0x000fe4000bf05270 */
[----:B------:R-:W-:Y:S02]  /*1f10*/  USHF.R.U32.HI UR12, URZ, 0x4, UR12 ;  /* 0x000000043f0c7899 */ /* 0x000fe4000801160c */
[----:B------:R-:W-:Y:S02]  /*1f20*/  USEL UR8, UR8, URZ, !UP0 ;  /* 0x0000003f08087287 */ /* 0x000fe4000c000000 */
[----:B------:R-:W-:Y:S02]  /*1f30*/  ULOP3.LUT UR7, UR12, 0x3fff, URZ, 0xc0, !UPT ;  /* 0x00003fff0c077892 */ /* 0x000fe4000f8ec03f */
[----:B------:R-:W-:-:S02]  /*1f40*/  ULOP3.LUT UR12, UR11, 0x10000, URZ, 0xfc, !UPT ;  /* 0x000100000b0c7892 */ /* 0x000fc4000f8efc3f */
[----:B------:R-:W-:Y:S02]  /*1f50*/  ULOP3.LUT UR7, UR7, 0x10000, URZ, 0xfc, !UPT ;  /* 0x0001000007077892 */ /* 0x000fe4000f8efc3f */
[----:B------:R-:W-:Y:S02]  /*1f60*/  UISETP.NE.U32.AND UP0, UPT, UR8, URZ, UPT ;  /* 0x0000003f0800728c */ /* 0x000fe4000bf05070 */
[----:B------:R-:W-:Y:S02]  /*1f70*/  ULEA UR12, UR18, UR12, 0x9 ;  /* 0x0000000c120c7291 */ /* 0x000fe4000f8e483f */
[----:B------:R-:W-:Y:S01]  /*1f80*/  ULEA UR14, UR18, UR7, 0x9 ;  /* 0x00000007120e7291 */ /* 0x000fe2000f8e483f */
[----:B------:R-:W-:Y:S01]  /*1f90*/  UMOV UR13, 0x80000020 ;  /* 0x80000020000d7882 */ /* 0x000fe20000000000 */
[----:B------:R-:W-:Y:S01]  /*1fa0*/  UMOV UR15, 0x80000020 ;  /* 0x80000020000f7882 */ /* 0x000fe20000000000 */
[----:B------:R-:W-:-:S06]  /*1fb0*/  UIADD3 UR6, UR6, 0x2, URZ ;  /* 0x0000000206067890 */ /* 0x000fcc000fffe03f */
[----:B------:R-:W-:Y:S01]  /*1fc0*/  QGMMA.64x128x32.F32.E5M2.E5M2 R24, gdesc[UR12], R24, UP0 ;  /* 0x01e000000c1879f3 */ /* 0x000fe2000bf03818 */
[----:B------:R-:W-:Y:S02]  /*1fd0*/  UIADD3 UR12, UR12, 0x2, URZ ;  /* 0x000000020c0c7890 */ /* 0x000fe4000fffe03f */
[----:B------:R-:W-:Y:S01]  /*1fe0*/  UIADD3 UR14, UR14, 0x2, URZ ;  /* 0x000000020e0e7890 */ /* 0x000fe2000fffe03f */
[----:B------:R-:W-:Y:S01]  /*1ff0*/  UMOV UR13, 0x80000020 ;  /* 0x80000020000d7882 */ /* 0x000fe20000000000 */
[----:B------:R-:W-:Y:S01]  /*2000*/  UMOV UR15, 0x80000020 ;  /* 0x80000020000f7882 */ /* 0x000fe20000000000 */
[----:B------:R-:W-:-:S04]  /*2010*/  UISETP.NE.AND UP0, UPT, UR6, UR20, UPT ;  /* 0x000000140600728c */ /* 0x000fc8000bf05270 */
[----:B------:R-:W-:-:S06]  /*2020*/  USEL UR7, URZ, 0x1, UP0 ;  /* 0x000000013f077887 */ /* 0x000fcc0008000000 */
[----:B------:R-:W-:Y:S01]  /*2030*/  ISETP.NE.AND P0, PT, RZ, UR7, PT ;  /* 0x00000007ff007c0c */ /* 0x000fe2000bf05270 */
[----:B------:R-:W-:Y:S03]  /*2040*/  QGMMA.64x128x32.F32.E5M2.E5M2 R24, gdesc[UR12], R24, gsb0 ;  /* 0x01e000000c1879f3 */ /* 0x000fe60008003818 */
[----:B------:R-:W-:-:S09]  /*2050*/  WARPGROUP.DEPBAR.LE gsb0, 0x1 ;  /* 0x00008000000079c5 */ /* 0x000fd20000010100 */
[----:B------:R-:W-:Y:S05]  /*2060*/  @!P0 BRA `(.L_x_24) ;  /* 0x0000000400088947 */ /* 0x000fea0003800000 */
[----:B------:R-:W-:Y:S02]  /*2070*/  WARPGROUP.DEPBAR.LE gsb0, 0x0 ;  /* 0x00008000000079c5 */ /* 0x000fe40000010000 */
[----:B------:R-:W-:-:S01]  /*2080*/  FADD R141, R24, R141 ;  /* 0x0000008d188d7221 */ /* 0x000fc20000000000 */
[----:B------:R-:W-:Y:S01]  /*2090*/  FADD R136, R25, R136 ;  /* 0x0000008819887221 */ /* 0x000fe20000000000 */
        /* <DEDUP_REMOVED lines=62> */
[----:B------:R-:W-:-:S06]  /*2480*/  UMOV UR6, URZ ;  /* 0x0000003f00067c82 */ /* 0x000fcc0008000000 */
.L_x_24:
[----:B------:R-:W-:Y:S05]  /*2490*/  @!P1 BRA `(.L_x_25) ;  /* 0x0000000000049947 */ /* 0x000fea0003800000 */
[----:B------:R-:W-:Y:S01]  /*24a0*/  BPT.TRAP 0x1 ;  /* 0x000000040000795c */ /* 0x000fe20000300000 */
.L_x_25:
[----:B------:R-:W-:Y:S01]  /*24b0*/  ULEA UR8, UR19, UR10, 0x3 ;  /* 0x0000000a13087291 */ /* 0x000fe2000f8e183f */
[----:B------:R-:W-:-:S03]  /*24c0*/  ISETP.GT.U32.AND P0, PT, R4, 0x1, PT ;  /* 0x000000010400780c */ /* 0x000fc60003f04070 */
[----:B------:R-:W-:-:S04]  /*24d0*/  UIADD3 UR8, UR8, 0x28, URZ ;  /* 0x0000002808087890 */ /* 0x000fc8000fffe03f */
[----:B------:R-:W-:-:S09]  /*24e0*/  UPRMT UR8, URZ, 0x654, UR8 ;  /* 0x000006543f087896 */ /* 0x000fd20008000008 */
[----:B------:R-:W-:Y:S01]  /*24f0*/  SYNCS.ARRIVE.TRANS64.RED.A1T0 RZ, [UR8], RZ ;  /* 0x000000ffffff79a7 */ /* 0x000fe20008100408 */
[----:B------:R-:W-:Y:S05]  /*2500*/  @P0 BRA `(.L_x_26) ;  /* 0x0000000000040947 */ /* 0x000fea0003800000 */
[----:B------:R-:W-:Y:S01]  /*2510*/  BPT.TRAP 0x1 ;  /* 0x000000040000795c */ /* 0x000fe20000300000 */
.L_x_26:
[----:B------:R-:W-:Y:S01]  /*2520*/  UIADD3 UR18, UR18, 0x1, URZ ;  /* 0x0000000112127890 */ /* 0x000fe2000fffe03f */
[C---:B------:R-:W-:Y:S01]  /*2530*/  ISETP.GT.AND P0, PT, R10.reuse, 0x1, PT ;  /* 0x000000010a00780c */ /* 0x040fe20003f04270 */
[----:B------:R-:W-:Y:S01]  /*2540*/  UIADD3 UR19, UR19, 0x1, URZ ;  /* 0x0000000113137890 */ /* 0x000fe2000fffe03f */
[----:B------:R-:W-:Y:S01]  /*2550*/  VIADD R10, R10, 0xffffffff ;  /* 0xffffffff0a0a7836 */ /* 0x000fe20000000000 */
[----:B------:R-:W-:Y:S02]  /*2560*/  UISETP.NE.AND UP0, UPT, UR18, 0x5, UPT ;  /* 0x000000051200788c */ /* 0x000fe4000bf05270 */
[----:B------:R-:W-:Y:S02]  /*2570*/  UISETP.NE.AND UP1, UPT, UR19, 0x5, UPT ;  /* 0x000000051300788c */ /* 0x000fe4000bf25270 */
[----:B------:R-:W-:Y:S02]  /*2580*/  USEL UR8, URZ, 0x1, UP0 ;  /* 0x000000013f087887 */ /* 0x000fe40008000000 */
[----:B------:R-:W-:-:S02]  /*2590*/  USEL UR18, UR18, URZ, UP0 ;  /* 0x0000003f12127287 */ /* 0x000fc40008000000 */
[----:B------:R-:W-:Y:S02]  /*25a0*/  USEL UR19, UR19, URZ, UP1 ;  /* 0x0000003f13137287 */ /* 0x000fe40008800000 */
[----:B------:R-:W-:Y:S01]  /*25b0*/  LOP3.LUT R142, R142, UR8, RZ, 0x3c, !PT ;  /* 0x000000088e8e7c12 */ /* 0x000fe2000f8e3cff */
[----:B------:R-:W-:Y:S01]  /*25c0*/  UMOV UR8, 0x1 ;  /* 0x0000000100087882 */ /* 0x000fe20000000000 */
[----:B------:R-:W-:Y:S08]  /*25d0*/  @P0 BRA `(.L_x_27) ;  /* 0xfffffff800080947 */ /* 0x000ff0000383ffff */
.L_x_19:
[----:B------:R-:W-:Y:S01]  /*25e0*/  UISETP.NE.AND UP0, UPT, UR6, URZ, UPT ;  /* 0x0000003f0600728c */ /* 0x000fe2000bf05270 */
[----:B01----:R-:W0:Y:S03]  /*25f0*/  LDC R10, c[0x0][0x28c] ;  /* 0x0000a300ff0a7b82 */ /* 0x003e260000000800 */
[----:B------:R-:W-:-:S06]  /*2600*/  USEL UR6, URZ, 0x1, !UP0 ;  /* 0x000000013f067887 */ /* 0x000fcc000c000000 */
[----:B------:R-:W-:Y:S02]  /*2610*/  ISETP.NE.AND P0, PT, RZ, UR6, PT ;  /* 0x00000006ff007c0c */ /* 0x000fe4000bf05270 */
[----:B0-----:R-:W-:-:S11]  /*2620*/  ISETP.GE.AND P1, PT, R10, 0x1, PT ;  /* 0x000000010a00780c */ /* 0x001fd60003f26270 */
[----:B------:R-:W-:Y:S05]  /*2630*/  @!P0 BRA `(.L_x_28) ;  /* 0x0000000400048947 */ /* 0x000fea0003800000 */
[----:B------:R-:W-:Y:S02]  /*2640*/  WARPGROUP.DEPBAR.LE gsb0, 0x0 ;  /* 0x00008000000079c5 */ /* 0x000fe40000010000 */
[----:B------:R-:W-:Y:S01]  /*2650*/  FADD R141, R24, R141 ;  /* 0x0000008d188d7221 */ /* 0x000fe20000000000 */
        /* <DEDUP_REMOVED lines=62> */
[----:B------:R-:W-:-:S07]  /*2a40*/  FADD R14, R14, R87 ;  /* 0x000000570e0e7221 */ /* 0x000fce0000000000 */
.L_x_28:
[----:B------:R-:W-:Y:S02]  /*2a50*/  WARPGROUP.DEPBAR.LE gsb0, 0x0 ;  /* 0x00008000000079c5 */ /* 0x000fe40000010000 */
[----:B------:R-:W-:Y:S05]  /*2a60*/  @!P1 BRA `(.L_x_29) ;  /* 0x0000000000409947 */ /* 0x000fea0003800000 */
[----:B------:R-:W-:-:S13]  /*2a70*/  ISETP.NE.AND P0, PT, R138, 0x3, PT ;  /* 0x000000038a00780c */ /* 0x000fda0003f05270 */
[----:B------:R-:W-:Y:S05]  /*2a80*/  @!P0 BRA `(.L_x_30) ;  /* 0x0000000000048947 */ /* 0x000fea0003800000 */
[----:B------:R-:W-:Y:S01]  /*2a90*/  BPT.TRAP 0x1 ;  /* 0x000000040000795c */ /* 0x000fe20000300000 */
.L_x_30:
[----:B------:R-:W-:Y:S01]  /*2aa0*/  UISETP.LT.AND UP0, UPT, UR9, 0x1, UPT ;  /* 0x000000010900788c */ /* 0x000fe2000bf01270 */
[----:B------:R-:W-:-:S03]  /*2ab0*/  ISETP.GT.U32.AND P0, PT, R4, 0x1, PT ;  /* 0x000000010400780c */ /* 0x000fc60003f04070 */
[----:B------:R-:W-:-:S04]  /*2ac0*/  USEL UR8, UR9, 0x1, UP0 ;  /* 0x0000000109087887 */ /* 0x000fc80008000000 */
[----:B------:R-:W-:-:S04]  /*2ad0*/  UIADD3 UR8, UR5, UR9, -UR8 ;  /* 0x0000000905087290 */ /* 0x000fc8000fffe808 */
[----:B------:R-:W-:-:S04]  /*2ae0*/  UIMAD.WIDE.U32 UR6, UR8, -0x33333333, URZ ;  /* 0xcccccccd080678a5 */ /* 0x000fc8000f8e003f */
[----:B------:R-:W-:-:S04]  /*2af0*/  USHF.R.U32.HI UR6, URZ, 0x2, UR7 ;  /* 0x000000023f067899 */ /* 0x000fc80008011607 */
[----:B------:R-:W-:-:S04]  /*2b00*/  UIMAD UR8, UR6, -0x5, UR8 ;  /* 0xfffffffb060878a4 */ /* 0x000fc8000f8e0208 */
[----:B------:R-:W-:-:S04]  /*2b10*/  ULEA UR8, UR8, UR10, 0x3 ;  /* 0x0000000a08087291 */ /* 0x000fc8000f8e183f */
[----:B------:R-:W-:-:S04]  /*2b20*/  UIADD3 UR8, UR8, 0x28, URZ ;  /* 0x0000002808087890 */ /* 0x000fc8000fffe03f */
[----:B------:R-:W-:-:S09]  /*2b30*/  UPRMT UR8, URZ, 0x654, UR8 ;  /* 0x000006543f087896 */ /* 0x000fd20008000008 */
[----:B------:R-:W-:Y:S01]  /*2b40*/  SYNCS.ARRIVE.TRANS64.RED.A1T0 RZ, [UR8], RZ ;  /* 0x000000ffffff79a7 */ /* 0x000fe20008100408 */
[----:B------:R-:W-:Y:S05]  /*2b50*/  @P0 BRA `(.L_x_29) ;  /* 0x0000000000040947 */ /* 0x000fea0003800000 */
[----:B------:R-:W-:Y:S01]  /*2b60*/  BPT.TRAP 0x1 ;  /* 0x000000040000795c */ /* 0x000fe20000300000 */
.L_x_29:
[----:B------:R-:W0:Y:S01]  /*2b70*/  LDC R26, c[0x0][0x288] ;  /* 0x0000a200ff1a7b82 */ /* 0x000e220000000800 */
[--C-:B------:R-:W-:Y:S01]  /*2b80*/  SHF.R.U32.HI R10, RZ, 0x2, R0.reuse ;  /* 0x00000002ff0a7819 */ /* 0x100fe20000011600 */
[----:B------:R-:W-:Y:S01]  /*2b90*/  IMAD.SHL.U32 R29, R7, 0x80, RZ ;  /* 0x00000080071d7824 */ /* 0x000fe200078e00ff */
[----:B------:R-:W-:Y:S01]  /*2ba0*/  SHF.R.U32.HI R25, RZ, 0x7, R0 ;  /* 0x00000007ff197819 */ /* 0x000fe20000011600 */
[----:B------:R-:W-:Y:S01]  /*2bb0*/  UIADD3 UR5, UR9, UR5, URZ ;  /* 0x0000000509057290 */ /* 0x000fe2000fffe03f */
[----:B------:R-:W-:Y:S01]  /*2bc0*/  LOP3.LUT R11, R10, 0x7, RZ, 0xc0, !PT ;  /* 0x000000070a0b7812 */ /* 0x000fe200078ec0ff */
[----:B------:R-:W-:Y:S01]  /*2bd0*/  IMAD.SHL.U32 R31, R6, 0x80, RZ ;  /* 0x00000080061f7824 */ /* 0x000fe200078e00ff */
[----:B------:R-:W-:Y:S01]  /*2be0*/  LOP3.LUT R10, R25, 0x1, RZ, 0xc0, !PT ;  /* 0x00000001190a7812 */ /* 0x000fe200078ec0ff */
[----:B------:R-:W-:Y:S01]  /*2bf0*/  UISETP.GT.U32.AND UP0, UPT, UR5, 0x4, UPT ;  /* 0x000000040500788c */ /* 0x000fe2000bf04070 */
[----:B------:R-:W-:Y:S01]  /*2c00*/  LOP3.LUT R24, R0, 0x60, RZ, 0xc0, !PT ;  /* 0x0000006000187812 */ /* 0x000fe200078ec0ff */
[----:B------:R-:W-:Y:S01]  /*2c10*/  ULDC UR12, c[0x0][0x284] ;  /* 0x0000a100000c7ab9 */ /* 0x000fe20000000800 */
[----:B------:R-:W-:Y:S01]  /*2c20*/  UISETP.GE.U32.AND UP1, UPT, UR9, 0x5, UPT ;  /* 0x000000050900788c */ /* 0x000fe2000bf26070 */
[----:B------:R-:W-:Y:S01]  /*2c30*/  IMAD.SHL.U32 R30, R10, 0x40, RZ ;  /* 0x000000400a1e7824 */ /* 0x000fe200078e00ff */
[----:B------:R-:W-:Y:S01]  /*2c40*/  SHF.R.U32.HI R28, RZ, 0x1, R24 ;  /* 0x00000001ff1c7819 */ /* 0x000fe20000011618 */
[----:B------:R-:W-:Y:S01]  /*2c50*/  UISETP.LT.U32.AND UP0, UPT, UR9, 0x5, UP0 ;  /* 0x000000050900788c */ /* 0x000fe20008701070 */
[----:B------:R-:W-:Y:S01]  /*2c60*/  LOP3.LUT R24, R0, 0x3, RZ, 0xc0, !PT ;  /* 0x0000000300187812 */ /* 0x000fe200078ec0ff */
[----:B------:R-:W-:Y:S01]  /*2c70*/  UIMAD.WIDE.U32 UR6, UR5, -0x33333333, URZ ;  /* 0xcccccccd050678a5 */ /* 0x000fe2000f8e003f */
[--C-:B------:R-:W-:Y:S01]  /*2c80*/  IADD3 R25, RZ, -R28, -R11.reuse ;  /* 0x8000001cff197210 */ /* 0x100fe20007ffe80b */
[----:B------:R-:W-:Y:S01]  /*2c90*/  USEL UR8, URZ, 0x1, !UP0 ;  /* 0x000000013f087887 */ /* 0x000fe2000c000000 */
[----:B------:R-:W-:Y:S01]  /*2ca0*/  LOP3.LUT R11, R30, 0x40, R11, 0xe2, !PT ;  /* 0x000000401e0b7812 */ /* 0x000fe200078ee20b */
[----:B------:R-:W-:Y:S01]  /*2cb0*/  ULDC.64 UR10, c[0x0][0x5d0] ;  /* 0x00017400000a7ab9 */ /* 0x000fe20000000a00 */
[----:B------:R-:W-:Y:S01]  /*2cc0*/  SHF.R.S32.HI R34, RZ, 0x1f, R5 ;  /* 0x0000001fff227819 */ /* 0x000fe20000011405 */
[----:B------:R-:W-:Y:S01]  /*2cd0*/  IMAD R10, R10, -0x40, R25 ;  /* 0xffffffc00a0a7824 */ /* 0x000fe200078e0219 */
[----:B------:R-:W-:Y:S01]  /*2ce0*/  USHF.R.U32.HI UR6, URZ, 0x2, UR7 ;  /* 0x000000023f067899 */ /* 0x000fe20008011607 */
[----:B0-----:R-:W-:Y:S01]  /*2cf0*/  IMAD R30, R24, -0x2, R26 ;  /* 0xfffffffe181e7824 */ /* 0x001fe200078e021a */
[----:B------:R-:W-:Y:S01]  /*2d00*/  ISETP.GE.AND P0, PT, R29, R26, PT ;  /* 0x0000001a1d00720c */ /* 0x000fe20003f06270 */
[----:B------:R-:W-:Y:S01]  /*2d10*/  IMAD.SHL.U32 R24, R0, 0x2, RZ ;  /* 0x0000000200187824 */ /* 0x000fe200078e00ff */
[----:B------:R-:W-:Y:S01]  /*2d20*/  ULOP3.LUT UR4, UR4, UR8, URZ, 0x3c, !UPT ;  /* 0x0000000804047292 */ /* 0x000fe2000f8e3c3f */
[----:B------:R-:W-:Y:S01]  /*2d30*/  IMAD R32, R34, UR10, RZ ;  /* 0x0000000a22207c24 */ /* 0x000fe2000f8e02ff */
[----:B------:R-:W-:Y:S01]  /*2d40*/  ISETP.GE.OR P0, PT, R31, UR12, P0 ;  /* 0x0000000c1f007c0c */ /* 0x000fe20008706670 */
[----:B------:R-:W-:Y:S01]  /*2d50*/  IMAD.WIDE R26, R6, 0x80, RZ ;  /* 0x00000080061a7825 */ /* 0x000fe200078e02ff */
[----:B------:R-:W-:Y:S01]  /*2d60*/  LOP3.LUT R24, R29, 0x6, R24, 0xf8, !PT ;  /* 0x000000061d187812 */ /* 0x000fe200078ef818 */
[----:B------:R-:W-:Y:S01]  /*2d70*/  UIMAD UR5, UR6, -0x5, UR5 ;  /* 0xfffffffb060578a4 */ /* 0x000fe2000f8e0205 */
[----:B------:R-:W-:Y:S01]  /*2d80*/  IADD3 R36, -R31, UR12, R10 ;  /* 0x0000000c1f247c10 */ /* 0x000fe2000fffe10a */
[----:B------:R-:W-:Y:S01]  /*2d90*/  IMAD R33, R5, UR11, R32 ;  /* 0x0000000b05217c24 */ /* 0x000fe2000f8e0220 */
[----:B------:R-:W-:Y:S01]  /*2da0*/  SHF.R.S32.HI R25, RZ, 0x1f, R24 ;  /* 0x0000001fff197819 */ /* 0x000fe20000011418 */
[----:B------:R-:W-:Y:S01]  /*2db0*/  @UP1 ULOP3.LUT UR4, UR4, 0x1, UR6, 0x78, !UPT ;  /* 0x0000000104041892 */ /* 0x000fe2000f8e7806 */
[----:B------:R-:W-:Y:S01]  /*2dc0*/  LOP3.LUT R35, R26, R11, R28, 0xfe, !PT ;  /* 0x0000000b1a237212 */ /* 0x000fe200078efe1c */
[----:B------:R-:W-:-:S02]  /*2dd0*/  IMAD.IADD R29, R30, 0x1, -R29 ;  /* 0x000000011e1d7824 */ /* 0x000fc400078e0a1d */
[----:B------:R-:W-:-:S04]  /*2de0*/  IMAD.WIDE.U32 R6, R5, UR10, R24 ;  /* 0x0000000a05067c25 */ /* 0x000fc8000f8e0018 */
[----:B------:R-:W-:Y:S02]  /*2df0*/  IMAD.IADD R7, R7, 0x1, R33 ;  /* 0x0000000107077824 */ /* 0x000fe400078e0221 */
[----:B------:R-:W-:Y:S01]  /*2e00*/  IMAD.MOV.U32 R28, RZ, RZ, -0x1 ;  /* 0xffffffffff1c7424 */ /* 0x000fe200078e00ff */
[----:B------:R-:W-:Y:S06]  /*2e10*/  @P0 BRA `(.L_x_31) ;  /* 0x0000004400a40947 */ /* 0x000fec0003800000 */
[----:B------:R-:W0:Y:S01]  /*2e20*/  LDC.64 R32, c[0x0][0x5c8] ;  /* 0x00017200ff207b82 */ /* 0x000e220000000a00 */
[----:B------:R-:W-:Y:S01]  /*2e30*/  ULDC.64 UR6, c[0x0][0x5c0] ;  /* 0x0001700000067ab9 */ /* 0x000fe20000000a00 */
[----:B------:R-:W-:Y:S01]  /*2e40*/  BSSY B0, `(.L_x_31) ;  /* 0x0000466000007945 */ /* 0x000fe20003800000 */
[-C--:B0-----:R-:W-:Y:S02]  /*2e50*/  IMAD R10, R27, R32.reuse, RZ ;  /* 0x000000201b0a7224 */ /* 0x081fe400078e02ff */
[----:B------:R-:W-:-:S04]  /*2e60*/  IMAD.WIDE.U32 R6, R35, R32, R6 ;  /* 0x0000002023067225 */ /* 0x000fc800078e0006 */
[----:B------:R-:W-:Y:S01]  /*2e70*/  IMAD R31, R35, R33, R10 ;  /* 0x00000021231f7224 */ /* 0x000fe200078e020a */
[----:B------:R-:W-:Y:S02]  /*2e80*/  LEA R11, P0, R32, R6, 0x3 ;  /* 0x00000006200b7211 */ /* 0x000fe400078018ff */
[----:B------:R-:W-:Y:S01]  /*2e90*/  IADD3 R10, P1, R6, UR6, RZ ;  /* 0x00000006060a7c10 */ /* 0x000fe2000ff3e0ff */
[----:B------:R-:W-:Y:S01]  /*2ea0*/  IMAD.IADD R31, R7, 0x1, R31 ;  /* 0x00000001071f7824 */ /* 0x000fe200078e021f */
[----:B------:R-:W-:-:S04]  /*2eb0*/  IADD3 R6, P3, R11, UR6, RZ ;  /* 0x000000060b067c10 */ /* 0x000fc8000ff7e0ff */
[----:B------:R-:W-:Y:S02]  /*2ec0*/  LEA.HI.X R7, R32, R31, R33, 0x3, P0 ;  /* 0x0000001f20077211 */ /* 0x000fe400000f1c21 */
[----:B---3-5:R-:W-:Y:S02]  /*2ed0*/  FSETP.NEU.AND P0, PT, R9, RZ, PT ;  /* 0x000000ff0900720b */ /* 0x028fe40003f0d000 */
[----:B------:R-:W-:Y:S02]  /*2ee0*/  IADD3.X R11, R31, UR7, RZ, P1, !PT ;  /* 0x000000071f0b7c10 */ /* 0x000fe40008ffe4ff */
[----:B------:R-:W-:-:S09]  /*2ef0*/  IADD3.X R7, R7, UR7, RZ, P3, !PT ;  /* 0x0000000707077c10 */ /* 0x000fd20009ffe4ff */
[----:B------:R-:W-:Y:S05]  /*2f00*/  @!P0 BRA `(.L_x_32) ;  /* 0x00000034005c8947 */ /* 0x000fea0003800000 */
[----:B------:R-:W-:Y:S01]  /*2f10*/  ULDC.64 UR6, c[0x0][0x5b8] ;  /* 0x00016e0000067ab9 */ /* 0x000fe20000000a00 */
[----:B------:R-:W-:Y:S01]  /*2f20*/  ISETP.GE.AND P0, PT, R36, 0x1, PT ;  /* 0x000000012400780c */ /* 0x000fe20003f06270 */
[----:B------:R-:W-:Y:S01]  /*2f30*/  IMAD R32, R34, UR6, RZ ;  /* 0x0000000622207c24 */ /* 0x000fe2000f8e02ff */
[----:B------:R-:W-:Y:S01]  /*2f40*/  ULDC.64 UR10, c[0x0][0x5a8] ;  /* 0x00016a00000a7ab9 */ /* 0x000fe20000000a00 */
[----:B------:R-:W-:Y:S01]  /*2f50*/  IMAD.WIDE.U32 R30, R5, UR6, R24 ;  /* 0x00000006051e7c25 */ /* 0x000fe2000f8e0018 */
[----:B------:R-:W-:Y:S01]  /*2f60*/  ISETP.LT.OR P4, PT, R29, 0x1, !P0 ;  /* 0x000000011d00780c */ /* 0x000fe20004781670 */
[----:B------:R-:W-:Y:S02]  /*2f70*/  BSSY B1, `(.L_x_33) ;  /* 0x000000c000017945 */ /* 0x000fe40003800000 */
[----:B------:R-:W-:Y:S01]  /*2f80*/  IMAD R5, R5, UR7, R32 ;  /* 0x0000000705057c24 */ /* 0x000fe2000f8e0220 */
[----:B------:R-:W-:-:S03]  /*2f90*/  ULDC.64 UR6, c[0x0][0x5b0] ;  /* 0x00016c0000067ab9 */ /* 0x000fc60000000a00 */
[----:B------:R-:W-:Y:S02]  /*2fa0*/  IMAD.IADD R31, R31, 0x1, R5 ;  /* 0x000000011f1f7824 */ /* 0x000fe400078e0205 */
[----:B------:R-:W-:Y:S02]  /*2fb0*/  IMAD R5, R27, UR6, RZ ;  /* 0x000000061b057c24 */ /* 0x000fe4000f8e02ff */
[----:B------:R-:W-:-:S04]  /*2fc0*/  IMAD.WIDE.U32 R24, R35, UR6, R30 ;  /* 0x0000000623187c25 */ /* 0x000fc8000f8e001e */
[----:B------:R-:W-:Y:S01]  /*2fd0*/  IMAD R5, R35, UR7, R5 ;  /* 0x0000000723057c24 */ /* 0x000fe2000f8e0205 */
[----:B------:R-:W-:-:S04]  /*2fe0*/  IADD3 R24, P1, R24, UR10, RZ ;  /* 0x0000000a18187c10 */ /* 0x000fc8000ff3e0ff */
[--C-:B------:R-:W-:Y:S02]  /*2ff0*/  IADD3.X R25, R25, UR11, R5.reuse, P1, !PT ;  /* 0x0000000b19197c10 */ /* 0x100fe40008ffe405 */
[----:B------:R-:W-:Y:S01]  /*3000*/  PRMT R5, RZ, 0x7610, R5 ;  /* 0x00007610ff057816 */ /* 0x000fe20000000005 */
[----:B------:R-:W-:Y:S06]  /*3010*/  @P4 BRA `(.L_x_34) ;  /* 0x0000000000044947 */ /* 0x000fec0003800000 */
[----:B------:R0:W5:Y:S02]  /*3020*/  LDG.E.U8 R5, desc[UR16][R24.64] ;  /* 0x0000001018057981 */ /* 0x000164000c1e1100 */
.L_x_34:
[----:B------:R-:W-:Y:S05]  /*3030*/  BSYNC B1 ;  /* 0x0000000000017941 */ /* 0x000fea0003800000 */
.L_x_33:
[----:B-----5:R-:W-:Y:S01]  /*3040*/  LOP3.LUT R5, R5, 0xff, RZ, 0xc0, !PT ;  /* 0x000000ff05057812 */ /* 0x020fe200078ec0ff */
[----:B------:R-:W-:Y:S01]  /*3050*/  BSSY B1, `(.L_x_35) ;  /* 0x000000b000017945 */ /* 0x000fe20003800000 */
[----:B------:R-:W-:Y:S02]  /*3060*/  ISETP.LT.OR P3, PT, R29, 0x2, !P0 ;  /* 0x000000021d00780c */ /* 0x000fe40004761670 */
[----:B------:R-:W-:-:S05]  /*3070*/  F2FP.F16.E5M2.UNPACK_B R5, R5 ;  /* 0x00000005ff05723e */ /* 0x000fca00020004ff */
[----:B------:R-:W-:Y:S01]  /*3080*/  HADD2.F32 R32, -RZ, R5.H0_H0 ;  /* 0x20000005ff207230 */ /* 0x000fe20000004100 */
[----:B------:R-:W-:-:S04]  /*3090*/  PRMT R5, RZ, 0x7610, R5 ;  /* 0x00007610ff057816 */ /* 0x000fc80000000005 */
[----:B------:R-:W-:-:S04]  /*30a0*/  FMUL R32, R32, R9 ;  /* 0x0000000920207220 */ /* 0x000fc80000400000 */
[----:B--2---:R-:W-:-:S05]  /*30b0*/  FFMA R32, R141, R8, R32 ;  /* 0x000000088d207223 */ /* 0x004fca0000000020 */
[----:B------:R-:W-:-:S05]  /*30c0*/  F2FP.SATFINITE.E5M2.F32.PACK_AB_MERGE_C R33, RZ, R32, RZ ;  /* 0x00000020ff21723e */ /* 0x000fca00048060ff */
[----:B------:R1:W-:Y:S01]  /*30d0*/  @!P4 STG.E.U8 desc[UR16][R10.64], R33 ;  /* 0x000000210a00c986 */ /* 0x0003e2000c101110 */
[----:B------:R-:W-:Y:S05]  /*30e0*/  @P3 BRA `(.L_x_36) ;  /* 0x0000000000043947 */ /* 0x000fea0003800000 */
[----:B------:R2:W5:Y:S02]  /*30f0*/  LDG.E.U8 R5, desc[UR16][R24.64+0x1] ;  /* 0x0000011018057981 */ /* 0x000564000c1e1100 */
.L_x_36:
[----:B------:R-:W-:Y:S05]  /*3100*/  BSYNC B1 ;  /* 0x0000000000017941 */ /* 0x000fea0003800000 */
.L_x_35:
[----:B-----5:R-:W-:Y:S01]  /*3110*/  LOP3.LUT R5, R5, 0xff, RZ, 0xc0, !PT ;  /* 0x000000ff05057812 */ /* 0x020fe200078ec0ff */
[----:B------:R-:W-:Y:S01]  /*3120*/  BSSY B1, `(.L_x_37) ;  /* 0x0000013000017945 */ /* 0x000fe20003800000 */
[----:B-1----:R-:W-:Y:S02]  /*3130*/  IADD3 R33, P1, R35, 0x8, RZ ;  /* 0x0000000823217810 */ /* 0x002fe40007f3e0ff */
[----:B------:R-:W-:-:S03]  /*3140*/  F2FP.F16.E5M2.UNPACK_B R5, R5 ;  /* 0x00000005ff05723e */ /* 0x000fc600020004ff */
[----:B------:R-:W-:Y:S01]  /*3150*/  IMAD.X R27, RZ, RZ, R27, P1 ;  /* 0x000000ffff1b7224 */ /* 0x000fe200008e061b */
[----:B------:R-:W-:Y:S01]  /*3160*/  ISETP.GE.AND P1, PT, R36, 0x9, PT ;  /* 0x000000092400780c */ /* 0x000fe20003f26270 */
[----:B------:R-:W-:Y:S02]  /*3170*/  HADD2.F32 R26, -RZ, R5.H0_H0 ;  /* 0x20000005ff1a7230 */ /* 0x000fe40000004100 */
[----:B------:R-:W-:Y:S01]  /*3180*/  IMAD.WIDE.U32 R30, R33, UR6, R30 ;  /* 0x00000006211e7c25 */ /* 0x000fe2000f8e001e */
[----:B------:R-:W-:-:S03]  /*3190*/  ISETP.LT.OR P5, PT, R29, 0x1, !P1 ;  /* 0x000000011d00780c */ /* 0x000fc60004fa1670 */
[----:B------:R-:W-:Y:S01]  /*31a0*/  FMUL R5, R26, R9 ;  /* 0x000000091a057220 */ /* 0x000fe20000400000 */
[----:B------:R-:W-:-:S03]  /*31b0*/  IMAD R26, R27, UR6, RZ ;  /* 0x000000061b1a7c24 */ /* 0x000fc6000f8e02ff */
[----:B------:R-:W-:Y:S01]  /*31c0*/  FFMA R5, R136, R8, R5 ;  /* 0x0000000888057223 */ /* 0x000fe20000000005 */
[----:B------:R-:W-:Y:S01]  /*31d0*/  IMAD R33, R33, UR7, R26 ;  /* 0x0000000721217c24 */ /* 0x000fe2000f8e021a */
[----:B------:R-:W-:-:S03]  /*31e0*/  IADD3 R26, P4, R30, UR10, RZ ;  /* 0x0000000a1e1a7c10 */ /* 0x000fc6000ff9e0ff */
[----:B------:R-:W-:Y:S02]  /*31f0*/  F2FP.SATFINITE.E5M2.F32.PACK_AB_MERGE_C R35, RZ, R5, RZ ;  /* 0x00000005ff23723e */ /* 0x000fe400048060ff */
[----:B------:R-:W-:Y:S02]  /*3200*/  IADD3.X R27, R31, UR11, R33, P4, !PT ;  /* 0x0000000b1f1b7c10 */ /* 0x000fe4000a7fe421 */
[----:B------:R-:W-:Y:S01]  /*3210*/  PRMT R5, RZ, 0x7610, R5 ;  /* 0x00007610ff057816 */ /* 0x000fe20000000005 */
[----:B------:R1:W-:Y:S01]  /*3220*/  @!P3 STG.E.U8 desc[UR16][R10.64+0x1], R35 ;  /* 0x000001230a00b986 */ /* 0x0003e2000c101110 */
[----:B------:R-:W-:Y:S05]  /*3230*/  @P5 BRA `(.L_x_38) ;  /* 0x0000000000045947 */ /* 0x000fea0003800000 */
[----:B------:R3:W5:Y:S02]  /*3240*/  LDG.E.U8 R5, desc[UR16][R26.64] ;  /* 0x000000101a057981 */ /* 0x000764000c1e1100 */
.L_x_38:
[----:B------:R-:W-:Y:S05]  /*3250*/  BSYNC B1 ;  /* 0x0000000000017941 */ /* 0x000fea0003800000 */
.L_x_37:
[----:B-----5:R-:W-:Y:S01]  /*3260*/  LOP3.LUT R5, R5, 0xff, RZ, 0xc0, !PT ;  /* 0x000000ff05057812 */ /* 0x020fe200078ec0ff */
[----:B------:R-:W-:Y:S01]  /*3270*/  BSSY B1, `(.L_x_39) ;  /* 0x000000b000017945 */ /* 0x000fe20003800000 */
[----:B------:R-:W-:Y:S02]  /*3280*/  ISETP.LT.OR P3, PT, R29, 0x2, !P1 ;  /* 0x000000021d00780c */ /* 0x000fe40004f61670 */
[----:B------:R-:W-:-:S05]  /*3290*/  F2FP.F16.E5M2.UNPACK_B R5, R5 ;  /* 0x00000005ff05723e */ /* 0x000fca00020004ff */
[----:B------:R-:W-:Y:S01]  /*32a0*/  HADD2.F32 R30, -RZ, R5.H0_H0 ;  /* 0x20000005ff1e7230 */ /* 0x000fe20000004100 */
[----:B------:R-:W-:-:S04]  /*32b0*/  PRMT R5, RZ, 0x7610, R5 ;  /* 0x00007610ff057816 */ /* 0x000fc80000000005 */
[----:B------:R-:W-:-:S04]  /*32c0*/  FMUL R30, R30, R9 ;  /* 0x000000091e1e7220 */ /* 0x000fc80000400000 */
[----:B------:R-:W-:-:S05]  /*32d0*/  FFMA R30, R139, R8, R30 ;  /* 0x000000088b1e7223 */ /* 0x000fca000000001e */
[----:B------:R-:W-:-:S05]  /*32e0*/  F2FP.SATFINITE.E5M2.F32.PACK_AB_MERGE_C R31, RZ, R30, RZ ;  /* 0x0000001eff1f723e */ /* 0x000fca00048060ff */
[----:B------:R4:W-:Y:S01]  /*32f0*/  @!P5 STG.E.U8 desc[UR16][R6.64], R31 ;  /* 0x0000001f0600d986 */ /* 0x0009e2000c101110 */
[----:B------:R-:W-:Y:S05]  /*3300*/  @P3 BRA `(.L_x_40) ;  /* 0x0000000000043947 */ /* 0x000fea0003800000 */
[----:B------:R0:W5:Y:S02]  /*3310*/  LDG.E.U8 R5, desc[UR16][R26.64+0x1] ;  /* 0x000001101a057981 */ /* 0x000164000c1e1100 */
.L_x_40:
[----:B------:R-:W-:Y:S05]  /*3320*/  BSYNC B1 ;  /* 0x0000000000017941 */ /* 0x000fea0003800000 */
.L_x_39:
[----:B-----5:R-:W-:Y:S01]  /*3330*/  LOP3.LUT R5, R5, 0xff, RZ, 0xc0, !PT ;  /* 0x000000ff05057812 */ /* 0x020fe200078ec0ff */
[----:B------:R-:W-:Y:S01]  /*3340*/  BSSY B1, `(.L_x_41) ;  /* 0x000000b000017945 */ /* 0x000fe20003800000 */
[----:B------:R-:W-:Y:S02]  /*3350*/  ISETP.LT.OR P4, PT, R29, 0x9, !P0 ;  /* 0x000000091d00780c */ /* 0x000fe40004781670 */
[----:B------:R-:W-:-:S05]  /*3360*/  F2FP.F16.E5M2.UNPACK_B R5, R5 ;  /* 0x00000005ff05723e */ /* 0x000fca00020004ff */
[----:B------:R-:W-:-:S05]  /*3370*/  HADD2.F32 R30, -RZ, R5.H0_H0 ;  /* 0x20000005ff1e7230 */ /* 0x000fca0000004100 */
[----:B------:R-:W-:-:S04]  /*3380*/  FMUL R5, R30, R9 ;  /* 0x000000091e057220 */ /* 0x000fc80000400000 */
[----:B------:R-:W-:-:S05]  /*3390*/  FFMA R5, R134, R8, R5 ;  /* 0x0000000886057223 */ /* 0x000fca0000000005 */
[----:B----4-:R-:W-:Y:S02]  /*33a0*/  F2FP.SATFINITE.E5M2.F32.PACK_AB_MERGE_C R31, RZ, R5, RZ ;  /* 0x00000005ff1f723e */ /* 0x010fe400048060ff */
[----:B------:R-:W-:-:S03]  /*33b0*/  PRMT R5, RZ, 0x7610, R5 ;  /* 0x00007610ff057816 */ /* 0x000fc60000000005 */
[----:B------:R4:W-:Y:S01]  /*33c0*/  @!P3 STG.E.U8 desc[UR16][R6.64+0x1], R31 ;  /* 0x0000011f0600b986 */ /* 0x0009e2000c101110 */
[----:B------:R-:W-:Y:S05]  /*33d0*/  @P4 BRA `(.L_x_42) ;  /* 0x0000000000044947 */ /* 0x000fea0003800000 */
[----:B------:R0:W5:Y:S02]  /*33e0*/  LDG.E.U8 R5, desc[UR16][R24.64+0x8] ;  /* 0x0000081018057981 */ /* 0x000164000c1e1100 */
.L_x_42:
[----:B------:R-:W-:Y:S05]  /*33f0*/  BSYNC B1 ;  /* 0x0000000000017941 */ /* 0x000fea0003800000 */
.L_x_41:
        /* <DEDUP_REMOVED lines=8> */
[----:B----4-:R-:W-:-:S05]  /*3480*/  F2FP.SATFINITE.E5M2.F32.PACK_AB_MERGE_C R31, RZ, R30, RZ ;  /* 0x0000001eff1f723e */ /* 0x010fca00048060ff */
[----:B------:R4:W-:Y:S01]  /*3490*/  @!P4 STG.E.U8 desc[UR16][R10.64+0x8], R31 ;  /* 0x0000081f0a00c986 */ /* 0x0009e2000c101110 */
[----:B------:R-:W-:Y:S05]  /*34a0*/  @P3 BRA `(.L_x_44) ;  /* 0x0000000000043947 */ /* 0x000fea0003800000 */
[----:B------:R0:W5:Y:S02]  /*34b0*/  LDG.E.U8 R5, desc[UR16][R24.64+0x9] ;  /* 0x0000091018057981 */ /* 0x000164000c1e1100 */
.L_x_44:
[----:B------:R-:W-:Y:S05]  /*34c0*/  BSYNC B1 ;  /* 0x0000000000017941 */ /* 0x000fea0003800000 */
.L_x_43:
        /* <DEDUP_REMOVED lines=12> */
.L_x_46:
[----:B------:R-:W-:Y:S05]  /*3590*/  BSYNC B1 ;  /* 0x0000000000017941 */ /* 0x000fea0003800000 */
.L_x_45:
        /* <DEDUP_REMOVED lines=12> */
.L_x_48:
[----:B------:R-:W-:Y:S05]  /*3660*/  BSYNC B1 ;  /* 0x0000000000017941 */ /* 0x000fea0003800000 */
.L_x_47:
        /* <DEDUP_REMOVED lines=12> */
.L_x_50:
[----:B------:R-:W-:Y:S05]  /*3730*/  BSYNC B1 ;  /* 0x0000000000017941 */ /* 0x000fea0003800000 */
.L_x_49:
        /* <DEDUP_REMOVED lines=12> */
.L_x_52:
[----:B------:R-:W-:Y:S05]  /*3800*/  BSYNC B1 ;  /* 0x0000000000017941 */ /* 0x000fea0003800000 */
.L_x_51:
        /* <DEDUP_REMOVED lines=12> */
.L_x_54:
[----:B------:R-:W-:Y:S05]  /*38d0*/  BSYNC B1 ;  /* 0x0000000000017941 */ /* 0x000fea0003800000 */
.L_x_53:
        /* <DEDUP_REMOVED lines=12> */
.L_x_56:
[----:B------:R-:W-:Y:S05]  /*39a0*/  BSYNC B1 ;  /* 0x0000000000017941 */ /* 0x000fea0003800000 */
.L_x_55:
        /* <DEDUP_REMOVED lines=12> */
.L_x_58:
[----:B------:R-:W-:Y:S05]  /*3a70*/  BSYNC B1 ;  /* 0x0000000000017941 */ /* 0x000fea0003800000 */
.L_x_57:
        /* <DEDUP_REMOVED lines=12> */
.L_x_60:
[----:B------:R-:W-:Y:S05]  /*3b40*/  BSYNC B1 ;  /* 0x0000000000017941 */ /* 0x000fea0003800000 */
.L_x_59:
        /* <DEDUP_REMOVED lines=12> */
.L_x_62:
[----:B------:R-:W-:Y:S05]  /*3c10*/  BSYNC B1 ;  /* 0x0000000000017941 */ /* 0x000fea0003800000 */
.L_x_61:
        /* <DEDUP_REMOVED lines=12> */
.L_x_64:
[----:B------:R-:W-:Y:S05]  /*3ce0*/  BSYNC B1 ;  /* 0x0000000000017941 */ /* 0x000fea0003800000 */
.L_x_63:
        /* <DEDUP_REMOVED lines=12> */
.L_x_66:
[----:B------:R-:W-:Y:S05]  /*3db0*/  BSYNC B1 ;  /* 0x0000000000017941 */ /* 0x000fea0003800000 */
.L_x_65:
        /* <DEDUP_REMOVED lines=12> */
.L_x_68:
[----:B------:R-:W-:Y:S05]  /*3e80*/  BSYNC B1 ;  /* 0x0000000000017941 */ /* 0x000fea0003800000 */
.L_x_67:
        /* <DEDUP_REMOVED lines=12> */
.L_x_70:
[----:B------:R-:W-:Y:S05]  /*3f50*/  BSYNC B1 ;  /* 0x0000000000017941 */ /* 0x000fea0003800000 */
.L_x_69:
        /* <DEDUP_REMOVED lines=12> */
.L_x_72:
[----:B------:R-:W-:Y:S05]  /*4020*/  BSYNC B1 ;  /* 0x0000000000017941 */ /* 0x000fea0003800000 */
.L_x_71:
        /* <DEDUP_REMOVED lines=12> */
.L_x_74:
[----:B------:R-:W-:Y:S05]  /*40f0*/  BSYNC B1 ;  /* 0x0000000000017941 */ /* 0x000fea0003800000 */
.L_x_73:
        /* <DEDUP_REMOVED lines=12> */
.L_x_76:
[----:B------:R-:W-:Y:S05]  /*41c0*/  BSYNC B1 ;  /* 0x0000000000017941 */ /* 0x000fea0003800000 */
.L_x_75:
        /* <DEDUP_REMOVED lines=12> */
.L_x_78:
[----:B------:R-:W-:Y:S05]  /*4290*/  BSYNC B1 ;  /* 0x0000000000017941 */ /* 0x000fea0003800000 */
.L_x_77:
        /* <DEDUP_REMOVED lines=12> */
.L_x_80:
[----:B------:R-:W-:Y:S05]  /*4360*/  BSYNC B1 ;  /* 0x0000000000017941 */ /* 0x000fea0003800000 */
.L_x_79:
        /* <DEDUP_REMOVED lines=12> */
.L_x_82:
[----:B------:R-:W-:Y:S05]  /*4430*/  BSYNC B1 ;  /* 0x0000000000017941 */ /* 0x000fea0003800000 */
.L_x_81:
        /* <DEDUP_REMOVED lines=12> */
.L_x_84:
[----:B------:R-:W-:Y:S05]  /*4500*/  BSYNC B1 ;  /* 0x0000000000017941 */ /* 0x000fea0003800000 */
.L_x_83:
        /* <DEDUP_REMOVED lines=12> */
.L_x_86:
[----:B------:R-:W-:Y:S05]  /*45d0*/  BSYNC B1 ;  /* 0x0000000000017941 */ /* 0x000fea0003800000 */
.L_x_85:
        /* <DEDUP_REMOVED lines=12> */
.L_x_88:
[----:B------:R-:W-:Y:S05]  /*46a0*/  BSYNC B1 ;  /* 0x0000000000017941 */ /* 0x000fea0003800000 */
.L_x_87:
        /* <DEDUP_REMOVED lines=12> */
.L_x_90:
[----:B------:R-:W-:Y:S05]  /*4770*/  BSYNC B1 ;  /* 0x0000000000017941 */ /* 0x000fea0003800000 */
.L_x_89:
        /* <DEDUP_REMOVED lines=12> */
.L_x_92:
[----:B------:R-:W-:Y:S05]  /*4840*/  BSYNC B1 ;  /* 0x0000000000017941 */ /* 0x000fea0003800000 */
.L_x_91:
        /* <DEDUP_REMOVED lines=12> */
.L_x_94:
[----:B------:R-:W-:Y:S05]  /*4910*/  BSYNC B1 ;  /* 0x0000000000017941 */ /* 0x000fea0003800000 */
.L_x_93:
        /* <DEDUP_REMOVED lines=12> */
.L_x_96:
[----:B------:R-:W-:Y:S05]  /*49e0*/  BSYNC B1 ;  /* 0x0000000000017941 */ /* 0x000fea0003800000 */
.L_x_95:
        /* <DEDUP_REMOVED lines=12> */
.L_x_98:
[----:B------:R-:W-:Y:S05]  /*4ab0*/  BSYNC B1 ;  /* 0x0000000000017941 */ /* 0x000fea0003800000 */
.L_x_97:
        /* <DEDUP_REMOVED lines=12> */
.L_x_100:
[----:B------:R-:W-:Y:S05]  /*4b80*/  BSYNC B1 ;  /* 0x0000000000017941 */ /* 0x000fea0003800000 */
.L_x_99:
        /* <DEDUP_REMOVED lines=12> */
.L_x_102:
[----:B------:R-:W-:Y:S05]  /*4c50*/  BSYNC B1 ;  /* 0x0000000000017941 */ /* 0x000fea0003800000 */
.L_x_101:
        /* <DEDUP_REMOVED lines=12> */
.L_x_104:
[----:B------:R-:W-:Y:S05]  /*4d20*/  BSYNC B1 ;  /* 0x0000000000017941 */ /* 0x000fea0003800000 */
.L_x_103:
        /* <DEDUP_REMOVED lines=12> */
.L_x_106:
[----:B------:R-:W-:Y:S05]  /*4df0*/  BSYNC B1 ;  /* 0x0000000000017941 */ /* 0x000fea0003800000 */
.L_x_105:
        /* <DEDUP_REMOVED lines=12> */
.L_x_108:
[----:B------:R-:W-:Y:S05]  /*4ec0*/  BSYNC B1 ;  /* 0x0000000000017941 */ /* 0x000fea0003800000 */
.L_x_107:
        /* <DEDUP_REMOVED lines=12> */
.L_x_110:
[----:B------:R-:W-:Y:S05]  /*4f90*/  BSYNC B1 ;  /* 0x0000000000017941 */ /* 0x000fea0003800000 */
.L_x_109:
        /* <DEDUP_REMOVED lines=12> */
.L_x_112:
[----:B------:R-:W-:Y:S05]  /*5060*/  BSYNC B1 ;  /* 0x0000000000017941 */ /* 0x000fea0003800000 */
.L_x_111:
        /* <DEDUP_REMOVED lines=12> */
.L_x_114:
[----:B------:R-:W-:Y:S05]  /*5130*/  BSYNC B1 ;  /* 0x0000000000017941 */ /* 0x000fea0003800000 */
.L_x_113:
        /* <DEDUP_REMOVED lines=12> */
.L_x_116:
[----:B------:R-:W-:Y:S05]  /*5200*/  BSYNC B1 ;  /* 0x0000000000017941 */ /* 0x000fea0003800000 */
.L_x_115:
        /* <DEDUP_REMOVED lines=12> */
.L_x_118:
[----:B------:R-:W-:Y:S05]  /*52d0*/  BSYNC B1 ;  /* 0x0000000000017941 */ /* 0x000fea0003800000 */
.L_x_117:
        /* <DEDUP_REMOVED lines=12> */
.L_x_120:
[----:B------:R-:W-:Y:S05]  /*53a0*/  BSYNC B1 ;  /* 0x0000000000017941 */ /* 0x000fea0003800000 */
.L_x_119:
        /* <DEDUP_REMOVED lines=12> */
.L_x_122:
[----:B------:R-:W-:Y:S05]  /*5470*/  BSYNC B1 ;  /* 0x0000000000017941 */ /* 0x000fea0003800000 */
.L_x_121:
        /* <DEDUP_REMOVED lines=12> */
.L_x_124:
[----:B------:R-:W-:Y:S05]  /*5540*/  BSYNC B1 ;  /* 0x0000000000017941 */ /* 0x000fea0003800000 */
.L_x_123:
        /* <DEDUP_REMOVED lines=12> */
.L_x_126:
[----:B------:R-:W-:Y:S05]  /*5610*/  BSYNC B1 ;  /* 0x0000000000017941 */ /* 0x000fea0003800000 */
.L_x_125:
        /* <DEDUP_REMOVED lines=12> */
.L_x_128:
[----:B------:R-:W-:Y:S05]  /*56e0*/  BSYNC B1 ;  /* 0x0000000000017941 */ /* 0x000fea0003800000 */
.L_x_127:
        /* <DEDUP_REMOVED lines=12> */
.L_x_130:
[----:B------:R-:W-:Y:S05]  /*57b0*/  BSYNC B1 ;  /* 0x0000000000017941 */ /* 0x000fea0003800000 */
.L_x_129:
        /* <DEDUP_REMOVED lines=12> */
.L_x_132:
[----:B------:R-:W-:Y:S05]  /*5880*/  BSYNC B1 ;  /* 0x0000000000017941 */ /* 0x000fea0003800000 */
.L_x_131:
        /* <DEDUP_REMOVED lines=12> */
.L_x_134:
[----:B------:R-:W-:Y:S05]  /*5950*/  BSYNC B1 ;  /* 0x0000000000017941 */ /* 0x000fea0003800000 */
.L_x_133:
        /* <DEDUP_REMOVED lines=12> */
.L_x_136:
[----:B------:R-:W-:Y:S05]  /*5a20*/  BSYNC B1 ;  /* 0x0000000000017941 */ /* 0x000fea0003800000 */
.L_x_135:
        /* <DEDUP_REMOVED lines=12> */
.L_x_138:
[----:B------:R-:W-:Y:S05]  /*5af0*/  BSYNC B1 ;  /* 0x0000000000017941 */ /* 0x000fea0003800000 */
.L_x_137:
        /* <DEDUP_REMOVED lines=12> */
.L_x_140:
[----:B------:R-:W-:Y:S05]  /*5bc0*/  BSYNC B1 ;  /* 0x0000000000017941 */ /* 0x000fea0003800000 */
.L_x_139:
        /* <DEDUP_REMOVED lines=12> */
.L_x_142:
[----:B------:R-:W-:Y:S05]  /*5c90*/  BSYNC B1 ;  /* 0x0000000000017941 */ /* 0x000fea0003800000 */
.L_x_141:
        /* <DEDUP_REMOVED lines=12> */
.L_x_144:
[----:B------:R-:W-:Y:S05]  /*5d60*/  BSYNC B1 ;  /* 0x0000000000017941 */ /* 0x000fea0003800000 */
.L_x_143:
[----:B-----5:R-:W-:Y:S01]  /*5d70*/  LOP3.LUT R5, R5, 0xff, RZ, 0xc0, !PT ;  /* 0x000000ff05057812 */ /* 0x020fe200078ec0ff */
[----:B------:R-:W-:Y:S01]  /*5d80*/  BSSY B1, `(.L_x_145) ;  /* 0x000000b000017945 */ /* 0x000fe20003800000 */
[----:B------:R-:W-:Y:S02]  /*5d90*/  ISETP.LT.OR P4, PT, R29, 0x71, !P0 ;  /* 0x000000711d00780c */ /* 0x000fe40004781670 */
[----:B------:R-:W-:-:S05]  /*5da0*/  F2FP.F16.E5M2.UNPACK_B R5, R5 ;  /* 0x00000005ff05723e */ /* 0x000fca00020004ff */
[----:B------:R-:W-:-:S05]  /*5db0*/  HADD2.F32 R18, -RZ, R5.H0_H0 ;  /* 0x20000005ff127230 */ /* 0x000fca0000004100 */
[----:B------:R-:W-:-:S04]  /*5dc0*/  FMUL R5, R18, R9 ;  /* 0x0000000912057220 */ /* 0x000fc80000400000 */
[----:B------:R-:W-:-:S05]  /*5dd0*/  FFMA R5, R20, R8, R5 ;  /* 0x0000000814057223 */ /* 0x000fca0000000005 */
[----:B0-----:R-:W-:Y:S02]  /*5de0*/  F2FP.SATFINITE.E5M2.F32.PACK_AB_MERGE_C R23, RZ, R5, RZ ;  /* 0x00000005ff17723e */ /* 0x001fe400048060ff */
[----:B------:R-:W-:-:S03]  /*5df0*/  PRMT R5, RZ, 0x7610, R5 ;  /* 0x00007610ff057816 */ /* 0x000fc60000000005 */
[----:B------:R0:W-:Y:S01]  /*5e00*/  @!P3 STG.E.U8 desc[UR16][R6.64+0x69], R23 ;  /* 0x000069170600b986 */ /* 0x0001e2000c101110 */
[----:B------:R-:W-:Y:S05]  /*5e10*/  @P4 BRA `(.L_x_146) ;  /* 0x0000000000044947 */ /* 0x000fea0003800000 */
[----:B------:R0:W5:Y:S02]  /*5e20*/  LDG.E.U8 R5, desc[UR16][R24.64+0x70] ;  /* 0x0000701018057981 */ /* 0x000164000c1e1100 */
.L_x_146:
[----:B------:R-:W-:Y:S05]  /*5e30*/  BSYNC B1 ;  /* 0x0000000000017941 */ /* 0x000fea0003800000 */
.L_x_145:
        /* <DEDUP_REMOVED lines=12> */
.L_x_148:
[----:B------:R-:W-:Y:S05]  /*5f00*/  BSYNC B1 ;  /* 0x0000000000017941 */ /* 0x000fea0003800000 */
.L_x_147:
        /* <DEDUP_REMOVED lines=12> */
.L_x_150:
[----:B------:R-:W-:Y:S05]  /*5fd0*/  BSYNC B1 ;  /* 0x0000000000017941 */ /* 0x000fea0003800000 */
.L_x_149:
        /* <DEDUP_REMOVED lines=8> */
[----:B0-----:R-:W-:-:S05]  /*6060*/  F2FP.SATFINITE.E5M2.F32.PACK_AB_MERGE_C R17, RZ, R18, RZ ;  /* 0x00000012ff11723e */ /* 0x001fca00048060ff */
[----:B------:R0:W-:Y:S01]  /*6070*/  @!P4 STG.E.U8 desc[UR16][R6.64+0x70], R17 ;  /* 0x000070110600c986 */ /* 0x0001e2000c101110 */
[----:B------:R-:W-:Y:S05]  /*6080*/  @P3 BRA `(.L_x_152) ;  /* 0x0000000000043947 */ /* 0x000fea0003800000 */
[----:B------:R0:W5:Y:S02]  /*6090*/  LDG.E.U8 R5, desc[UR16][R26.64+0x71] ;  /* 0x000071101a057981 */ /* 0x000164000c1e1100 */
.L_x_152:
[----:B------:R-:W-:Y:S05]  /*60a0*/  BSYNC B1 ;  /* 0x0000000000017941 */ /* 0x000fea0003800000 */
.L_x_151:
        /* <DEDUP_REMOVED lines=12> */
.L_x_154:
[----:B------:R-:W-:Y:S05]  /*6170*/  BSYNC B1 ;  /* 0x0000000000017941 */ /* 0x000fea0003800000 */
.L_x_153:
        /* <DEDUP_REMOVED lines=12> */
.L_x_156:
[----:B------:R-:W-:Y:S05]  /*6240*/  BSYNC B1 ;  /* 0x0000000000017941 */ /* 0x000fea0003800000 */
.L_x_155:
        /* <DEDUP_REMOVED lines=12> */
.L_x_158:
[----:B------:R-:W-:Y:S05]  /*6310*/  BSYNC B1 ;  /* 0x0000000000017941 */ /* 0x000fea0003800000 */
.L_x_157:
[----:B-----5:R-:W-:Y:S01]  /*6320*/  LOP3.LUT R5, R5, 0xff, RZ, 0xc0, !PT ;  /* 0x000000ff05057812 */ /* 0x020fe200078ec0ff */
[----:B------:R-:W-:Y:S01]  /*6330*/  BSSY B1, `(.L_x_159) ;  /* 0x000000b000017945 */ /* 0x000fe20003800000 */
[----:B------:R-:W-:Y:S02]  /*6340*/  ISETP.LT.OR P1, PT, R29, 0x7a, !P1 ;  /* 0x0000007a1d00780c */ /* 0x000fe40004f21670 */
[----:B------:R-:W-:-:S05]  /*6350*/  F2FP.F16.E5M2.UNPACK_B R5, R5 ;  /* 0x00000005ff05723e */ /* 0x000fca00020004ff */
[----:B01--4-:R-:W-:Y:S01]  /*6360*/  HADD2.F32 R10, -RZ, R5.H0_H0 ;  /* 0x20000005ff0a7230 */ /* 0x013fe20000004100 */
[----:B------:R-:W-:-:S04]  /*6370*/  PRMT R5, RZ, 0x7610, R5 ;  /* 0x00007610ff057816 */ /* 0x000fc80000000005 */
[----:B------:R-:W-:-:S04]  /*6380*/  FMUL R10, R10, R9 ;  /* 0x000000090a0a7220 */ /* 0x000fc80000400000 */
[----:B------:R-:W-:-:S05]  /*6390*/  FFMA R10, R15, R8, R10 ;  /* 0x000000080f0a7223 */ /* 0x000fca000000000a */
[----:B------:R-:W-:-:S05]  /*63a0*/  F2FP.SATFINITE.E5M2.F32.PACK_AB_MERGE_C R11, RZ, R10, RZ ;  /* 0x0000000aff0b723e */ /* 0x000fca00048060ff */
[----:B------:R0:W-:Y:S01]  /*63b0*/  @!P3 STG.E.U8 desc[UR16][R6.64+0x78], R11 ;  /* 0x0000780b0600b986 */ /* 0x0001e2000c101110 */
[----:B------:R-:W-:Y:S05]  /*63c0*/  @P1 BRA `(.L_x_160) ;  /* 0x0000000000041947 */ /* 0x000fea0003800000 */
[----:B------:R1:W5:Y:S02]  /*63d0*/  LDG.E.U8 R5, desc[UR16][R26.64+0x79] ;  /* 0x000079101a057981 */ /* 0x000364000c1e1100 */
.L_x_160:
[----:B------:R-:W-:Y:S05]  /*63e0*/  BSYNC B1 ;  /* 0x0000000000017941 */ /* 0x000fea0003800000 */
.L_x_159:
[----:B------:R-:W-:Y:S05]  /*63f0*/  @P1 BRA `(.L_x_161) ;  /* 0x0000001000281947 */ /* 0x000fea0003800000 */
[----:B-----5:R-:W-:-:S04]  /*6400*/  LOP3.LUT R5, R5, 0xff, RZ, 0xc0, !PT ;  /* 0x000000ff05057812 */ /* 0x020fc800078ec0ff */
[----:B------:R-:W-:-:S05]  /*6410*/  F2FP.F16.E5M2.UNPACK_B R5, R5 ;  /* 0x00000005ff05723e */ /* 0x000fca00020004ff */
[----:B------:R-:W-:-:S05]  /*6420*/  HADD2.F32 R10, -RZ, R5.H0_H0 ;  /* 0x20000005ff0a7230 */ /* 0x000fca0000004100 */
[----:B------:R-:W-:-:S04]  /*6430*/  FMUL R5, R10, R9 ;  /* 0x000000090a057220 */ /* 0x000fc80000400000 */
[----:B------:R-:W-:-:S05]  /*6440*/  FFMA R5, R14, R8, R5 ;  /* 0x000000080e057223 */ /* 0x000fca0000000005 */
[----:B------:R-:W-:-:S05]  /*6450*/  F2FP.SATFINITE.E5M2.F32.PACK_AB_MERGE_C R5, RZ, R5, RZ ;  /* 0x00000005ff05723e */ /* 0x000fca00048060ff */
[----:B------:R4:W-:Y:S01]  /*6460*/  STG.E.U8 desc[UR16][R6.64+0x79], R5 ;  /* 0x0000790506007986 */ /* 0x0009e2000c101110 */
[----:B------:R-:W-:Y:S05]  /*6470*/  BRA `(.L_x_161) ;  /* 0x0000001000087947 */ /* 0x000fea0003800000 */
.L_x_32:
[----:B------:R-:W-:Y:S01]  /*6480*/  ISETP.GE.AND P1, PT, R36, 0x1, PT ;  /* 0x000000012400780c */ /* 0x000fe20003f26270 */
[-C--:B--2---:R-:W-:Y:S01]  /*6490*/  FMUL R141, R141, R8.reuse ;  /* 0x000000088d8d7220 */ /* 0x084fe20000400000 */
[-C--:B------:R-:W-:Y:S01]  /*64a0*/  FMUL R136, R136, R8.reuse ;  /* 0x0000000888887220 */ /* 0x080fe20000400000 */
[----:B------:R-:W-:Y:S01]  /*64b0*/  ISETP.GE.AND P0, PT, R36, 0x9, PT ;  /* 0x000000092400780c */ /* 0x000fe20003f06270 */
[-C--:B------:R-:W-:Y:S01]  /*64c0*/  FMUL R139, R139, R8.reuse ;  /* 0x000000088b8b7220 */ /* 0x080fe20000400000 */
[C---:B------:R-:W-:Y:S01]  /*64d0*/  ISETP.LT.OR P4, PT, R29.reuse, 0x1, !P1 ;  /* 0x000000011d00780c */ /* 0x040fe20004f81670 */
[-C--:B------:R-:W-:Y:S01]  /*64e0*/  FMUL R134, R134, R8.reuse ;  /* 0x0000000886867220 */ /* 0x080fe20000400000 */
[----:B------:R-:W-:Y:S01]  /*64f0*/  ISETP.LT.OR P5, PT, R29, 0x2, !P1 ;  /* 0x000000021d00780c */ /* 0x000fe20004fa1670 */
[-C--:B------:R-:W-:Y:S01]  /*6500*/  FMUL R137, R137, R8.reuse ;  /* 0x0000000889897220 */ /* 0x080fe20000400000 */
[----:B------:R-:W-:Y:S01]  /*6510*/  F2FP.SATFINITE.E5M2.F32.PACK_AB_MERGE_C R141, RZ, R141, RZ ;  /* 0x0000008dff8d723e */ /* 0x000fe200048060ff */
[----:B------:R-:W-:Y:S01]  /*6520*/  FMUL R132, R132, R8 ;  /* 0x0000000884847220 */ /* 0x000fe20000400000 */
[----:B------:R-:W-:Y:S01]  /*6530*/  F2FP.SATFINITE.E5M2.F32.PACK_AB_MERGE_C R5, RZ, R136, RZ ;  /* 0x00000088ff05723e */ /* 0x000fe200048060ff */
[-C--:B------:R-:W-:Y:S01]  /*6540*/  FMUL R135, R135, R8.reuse ;  /* 0x0000000887877220 */ /* 0x080fe20000400000 */
[C---:B------:R-:W-:Y:S01]  /*6550*/  ISETP.LT.OR P3, PT, R29.reuse, 0x1, !P0 ;  /* 0x000000011d00780c */ /* 0x040fe20004761670 */
[-C--:B------:R-:W-:Y:S01]  /*6560*/  FMUL R130, R130, R8.reuse ;  /* 0x0000000882827220 */ /* 0x080fe20000400000 */
[----:B------:R-:W-:Y:S01]  /*6570*/  ISETP.LT.OR P6, PT, R29, 0xa, !P1 ;  /* 0x0000000a1d00780c */ /* 0x000fe20004fc1670 */
[-C--:B------:R-:W-:Y:S01]  /*6580*/  FMUL R133, R133, R8.reuse ;  /* 0x0000000885857220 */ /* 0x080fe20000400000 */
[----:B------:R-:W-:Y:S01]  /*6590*/  F2FP.SATFINITE.E5M2.F32.PACK_AB_MERGE_C R139, RZ, R139, RZ ;  /* 0x0000008bff8b723e */ /* 0x000fe200048060ff */
[----:B------:R-:W-:Y:S01]  /*65a0*/  @!P4 STG.E.U8 desc[UR16][R10.64], R141 ;  /* 0x0000008d0a00c986 */ /* 0x000fe2000c101110 */
[C---:B------:R-:W-:Y:S01]  /*65b0*/  ISETP.LT.OR P4, PT, R29.reuse, 0x2, !P0 ;  /* 0x000000021d00780c */ /* 0x040fe20004781670 */
[----:B------:R-:W-:Y:S01]  /*65c0*/  FMUL R128, R128, R8 ;  /* 0x0000000880807220 */ /* 0x000fe20000400000 */
[----:B------:R-:W-:Y:S01]  /*65d0*/  F2FP.SATFINITE.E5M2.F32.PACK_AB_MERGE_C R25, RZ, R134, RZ ;  /* 0x00000086ff19723e */ /* 0x000fe200048060ff */
[----:B------:R0:W-:Y:S01]  /*65e0*/  @!P5 STG.E.U8 desc[UR16][R10.64+0x1], R5 ;  /* 0x000001050a00d986 */ /* 0x0001e2000c101110 */
[----:B------:R-:W-:Y:S01]  /*65f0*/  ISETP.LT.OR P5, PT, R29, 0x9, !P1 ;  /* 0x000000091d00780c */ /* 0x000fe20004fa1670 */
[-C--:B------:R-:W-:Y:S01]  /*6600*/  FMUL R131, R131, R8.reuse ;  /* 0x0000000883837220 */ /* 0x080fe20000400000 */
[----:B------:R-:W-:Y:S01]  /*6610*/  F2FP.SATFINITE.E5M2.F32.PACK_AB_MERGE_C R137, RZ, R137, RZ ;  /* 0x00000089ff89723e */ /* 0x000fe200048060ff */
[----:B------:R-:W-:Y:S01]  /*6620*/  @!P3 STG.E.U8 desc[UR16][R6.64], R139 ;  /* 0x0000008b0600b986 */ /* 0x000fe2000c101110 */
[----:B------:R-:W-:Y:S01]  /*6630*/  ISETP.LT.OR P3, PT, R29, 0x9, !P0 ;  /* 0x000000091d00780c */ /* 0x000fe20004761670 */
[-C--:B------:R-:W-:Y:S01]  /*6640*/  FMUL R126, R126, R8.reuse ;  /* 0x000000087e7e7220 */ /* 0x080fe20000400000 */
[----:B------:R-:W-:Y:S01]  /*6650*/  F2FP.SATFINITE.E5M2.F32.PACK_AB_MERGE_C R135, RZ, R135, RZ ;  /* 0x00000087ff87723e */ /* 0x000fe200048060ff */
[-C--:B------:R-:W-:Y:S01]  /*6660*/  FMUL R129, R129, R8.reuse ;  /* 0x0000000881817220 */ /* 0x080fe20000400000 */
[----:B------:R-:W-:Y:S01]  /*6670*/  F2FP.SATFINITE.E5M2.F32.PACK_AB_MERGE_C R133, RZ, R133, RZ ;  /* 0x00000085ff85723e */ /* 0x000fe200048060ff */
[----:B------:R1:W-:Y:S01]  /*6680*/  @!P4 STG.E.U8 desc[UR16][R6.64+0x1], R25 ;  /* 0x000001190600c986 */ /* 0x0003e2000c101110 */
[C---:B------:R-:W-:Y:S01]  /*6690*/  ISETP.LT.OR P4, PT, R29.reuse, 0xa, !P0 ;  /* 0x0000000a1d00780c */ /* 0x040fe20004781670 */
[----:B------:R-:W-:Y:S01]  /*66a0*/  FMUL R124, R124, R8 ;  /* 0x000000087c7c7220 */ /* 0x000fe20000400000 */
[----:B0-----:R-:W-:Y:S01]  /*66b0*/  F2FP.SATFINITE.E5M2.F32.PACK_AB_MERGE_C R5, RZ, R132, RZ ;  /* 0x00000084ff05723e */ /* 0x001fe200048060ff */
[----:B------:R-:W-:Y:S01]  /*66c0*/  @!P5 STG.E.U8 desc[UR16][R10.64+0x8], R137 ;  /* 0x000008890a00d986 */ /* 0x000fe2000c101110 */
[----:B------:R-:W-:Y:S01]  /*66d0*/  ISETP.LT.OR P5, PT, R29, 0x11, !P1 ;  /* 0x000000111d00780c */ /* 0x000fe20004fa1670 */
[-C--:B------:R-:W-:Y:S01]  /*66e0*/  FMUL R127, R127, R8.reuse ;  /* 0x000000087f7f7220 */ /* 0x080fe20000400000 */
[----:B------:R-:W-:Y:S01]  /*66f0*/  F2FP.SATFINITE.E5M2.F32.PACK_AB_MERGE_C R131, RZ, R131, RZ ;  /* 0x00000083ff83723e */ /* 0x000fe200048060ff */
[----:B------:R0:W-:Y:S01]  /*6700*/  @!P6 STG.E.U8 desc[UR16][R10.64+0x9], R5 ;  /* 0x000009050a00e986 */ /* 0x0001e2000c101110 */
[----:B------:R-:W-:Y:S01]  /*6710*/  ISETP.LT.OR P6, PT, R29, 0x12, !P1 ;  /* 0x000000121d00780c */ /* 0x000fe20004fc1670 */
[----:B------:R-:W-:Y:S01]  /*6720*/  FMUL R122, R122, R8 ;  /* 0x000000087a7a7220 */ /* 0x000fe20000400000 */
[----:B------:R-:W-:Y:S01]  /*6730*/  F2FP.SATFINITE.E5M2.F32.PACK_AB_MERGE_C R129, RZ, R129, RZ ;  /* 0x00000081ff81723e */ /* 0x000fe200048060ff */
[----:B------:R-:W-:Y:S01]  /*6740*/  @!P3 STG.E.U8 desc[UR16][R6.64+0x8], R135 ;  /* 0x000008870600b986 */ /* 0x000fe2000c101110 */
[----:B-1----:R-:W-:Y:S01]  /*6750*/  F2FP.SATFINITE.E5M2.F32.PACK_AB_MERGE_C R25, RZ, R130, RZ ;  /* 0x00000082ff19723e */ /* 0x002fe200048060ff */
[-C--:B------:R-:W-:Y:S01]  /*6760*/  FMUL R125, R125, R8.reuse ;  /* 0x000000087d7d7220 */ /* 0x080fe20000400000 */
[C---:B------:R-:W-:Y:S01]  /*6770*/  ISETP.LT.OR P3, PT, R29.reuse, 0x11, !P0 ;  /* 0x000000111d00780c */ /* 0x040fe20004761670 */
[-C--:B------:R-:W-:Y:S01]  /*6780*/  FMUL R120, R120, R8.reuse ;  /* 0x0000000878787220 */ /* 0x080fe20000400000 */
[----:B------:R-:W-:Y:S01]  /*6790*/  F2FP.SATFINITE.E5M2.F32.PACK_AB_MERGE_C R127, RZ, R127, RZ ;  /* 0x0000007fff7f723e */ /* 0x000fe200048060ff */
[----:B------:R1:W-:Y:S01]  /*67a0*/  @!P4 STG.E.U8 desc[UR16][R6.64+0x9], R25 ;  /* 0x000009190600c986 */ /* 0x0003e2000c101110 */
[----:B------:R-:W-:Y:S01]  /*67b0*/  ISETP.LT.OR P4, PT, R29, 0x12, !P0 ;  /* 0x000000121d00780c */ /* 0x000fe20004781670 */
[----:B------:R-:W-:Y:S01]  /*67c0*/  FMUL R123, R123, R8 ;  /* 0x000000087b7b7220 */ /* 0x000fe20000400000 */
[----:B0-----:R-:W-:Y:S01]  /*67d0*/  F2FP.SATFINITE.E5M2.F32.PACK_AB_MERGE_C R5, RZ, R128, RZ ;  /* 0x00000080ff05723e */ /* 0x001fe200048060ff */
[----:B------:R-:W-:Y:S01]  /*67e0*/  @!P5 STG.E.U8 desc[UR16][R10.64+0x10], R133 ;  /* 0x000010850a00d986 */ /* 0x000fe2000c101110 */
[C---:B------:R-:W-:Y:S01]  /*67f0*/  ISETP.LT.OR P5, PT, R29.reuse, 0x19, !P1 ;  /* 0x000000191d00780c */ /* 0x040fe20004fa1670 */
[-C--:B------:R-:W-:Y:S01]  /*6800*/  FMUL R118, R118, R8.reuse ;  /* 0x0000000876767220 */ /* 0x080fe20000400000 */
[----:B------:R-:W-:Y:S01]  /*6810*/  F2FP.SATFINITE.E5M2.F32.PACK_AB_MERGE_C R125, RZ, R125, RZ ;  /* 0x0000007dff7d723e */ /* 0x000fe200048060ff */
[----:B------:R0:W-:Y:S01]  /*6820*/  @!P6 STG.E.U8 desc[UR16][R10.64+0x11], R5 ;  /* 0x000011050a00e986 */ /* 0x0001e2000c101110 */
[----:B------:R-:W-:Y:S01]  /*6830*/  ISETP.LT.OR P6, PT, R29, 0x1a, !P1 ;  /* 0x0000001a1d00780c */ /* 0x000fe20004fc1670 */
[-C--:B------:R-:W-:Y:S01]  /*6840*/  FMUL R121, R121, R8.reuse ;  /* 0x0000000879797220 */ /* 0x080fe20000400000 */
[----:B------:R-:W-:Y:S01]  /*6850*/  FMUL R116, R116, R8 ;  /* 0x0000000874747220 */ /* 0x000fe20000400000 */
[----:B-1----:R-:W-:Y:S01]  /*6860*/  F2FP.SATFINITE.E5M2.F32.PACK_AB_MERGE_C R25, RZ, R126, RZ ;  /* 0x0000007eff19723e */ /* 0x002fe200048060ff */
[----:B------:R-:W-:Y:S01]  /*6870*/  @!P3 STG.E.U8 desc[UR16][R6.64+0x10], R131 ;  /* 0x000010830600b986 */ /* 0x000fe2000c101110 */
[----:B------:R-:W-:Y:S01]  /*6880*/  ISETP.LT.OR P3, PT, R29, 0x19, !P0 ;  /* 0x000000191d00780c */ /* 0x000fe20004761670 */
        /* <DEDUP_REMOVED lines=35> */
[----:B------:R-:W-:Y:S01]  /*6ac0*/  ISETP.LT.OR P3, PT, R29, 0x29, !P0 ;  /* 0x000000291d00780c */ /* 0x000fe20004761670 */
[-C--:B------:R-:W-:Y:S01]  /*6ad0*/  FMUL R109, R109, R8.reuse ;  /* 0x000000086d6d7220 */ /* 0x080fe20000400000 */
[-C--:B------:R-:W-:Y:S01]  /*6ae0*/  FMUL R104, R104, R8.reuse ;  /* 0x0000000868687220 */ /* 0x080fe20000400000 */
        /* <DEDUP_REMOVED lines=104> */
[----:B------:R-:W-:-:S02]  /*7170*/  ISETP.LT.OR P3, PT, R29, 0x59, !P0 ;  /* 0x000000591d00780c */ /* 0x000fc40004761670 */
[----:B------:R-:W-:Y:S01]  /*7180*/  F2FP.SATFINITE.E5M2.F32.PACK_AB_MERGE_C R19, RZ, R19, RZ ;  /* 0x00000013ff13723e */ /* 0x000fe200048060ff */
[----:B------:R1:W-:Y:S01]  /*7190*/  @!P4 STG.E.U8 desc[UR16][R6.64+0x51], R25 ;  /* 0x000051190600c986 */ /* 0x0003e2000c101110 */
[C---:B------:R-:W-:Y:S02]  /*71a0*/  ISETP.LT.OR P4, PT, R29.reuse, 0x5a, !P0 ;  /* 0x0000005a1d00780c */ /* 0x040fe40004781670 */
[----:B0-----:R-:W-:Y:S01]  /*71b0*/  F2FP.SATFINITE.E5M2.F32.PACK_AB_MERGE_C R5, RZ, R92, RZ ;  /* 0x0000005cff05723e */ /* 0x001fe200048060ff */
[----:B------:R-:W-:Y:S01]  /*71c0*/  @!P5 STG.E.U8 desc[UR16][R10.64+0x58], R97 ;  /* 0x000058610a00d986 */ /* 0x000fe2000c101110 */
[C---:B------:R-:W-:Y:S02]  /*71d0*/  ISETP.LT.OR P5, PT, R29.reuse, 0x61, !P1 ;  /* 0x000000611d00780c */ /* 0x040fe40004fa1670 */
[----:B------:R-:W-:Y:S01]  /*71e0*/  F2FP.SATFINITE.E5M2.F32.PACK_AB_MERGE_C R13, RZ, R13, RZ ;  /* 0x0000000dff0d723e */ /* 0x000fe200048060ff */
[----:B------:R0:W-:Y:S01]  /*71f0*/  @!P6 STG.E.U8 desc[UR16][R10.64+0x59], R5 ;  /* 0x000059050a00e986 */ /* 0x0001e2000c101110 */
[----:B------:R-:W-:-:S02]  /*7200*/  ISETP.LT.OR P6, PT, R29, 0x62, !P1 ;  /* 0x000000621d00780c */ /* 0x000fc40004fc1670 */
[----:B------:R-:W-:Y:S01]  /*7210*/  F2FP.SATFINITE.E5M2.F32.PACK_AB_MERGE_C R15, RZ, R15, RZ ;  /* 0x0000000fff0f723e */ /* 0x000fe200048060ff */
[----:B------:R-:W-:Y:S01]  /*7220*/  @!P3 STG.E.U8 desc[UR16][R6.64+0x58], R95 ;  /* 0x0000585f0600b986 */ /* 0x000fe2000c101110 */
[----:B-1----:R-:W-:Y:S02]  /*7230*/  F2FP.SATFINITE.E5M2.F32.PACK_AB_MERGE_C R25, RZ, R90, RZ ;  /* 0x0000005aff19723e */ /* 0x002fe400048060ff */
[----:B------:R-:W-:-:S03]  /*7240*/  ISETP.LT.OR P3, PT, R29, 0x61, !P0 ;  /* 0x000000611d00780c */ /* 0x000fc60004761670 */
[----:B------:R1:W-:Y:S01]  /*7250*/  @!P4 STG.E.U8 desc[UR16][R6.64+0x59], R25 ;  /* 0x000059190600c986 */ /* 0x0003e2000c101110 */
[C---:B------:R-:W-:Y:S02]  /*7260*/  ISETP.LT.OR P4, PT, R29.reuse, 0x62, !P0 ;  /* 0x000000621d00780c */ /* 0x040fe40004781670 */
[----:B0-----:R-:W-:Y:S01]  /*7270*/  F2FP.SATFINITE.E5M2.F32.PACK_AB_MERGE_C R5, RZ, R88, RZ ;  /* 0x00000058ff05723e */ /* 0x001fe200048060ff */
[----:B------:R-:W-:Y:S01]  /*7280*/  @!P5 STG.E.U8 desc[UR16][R10.64+0x60], R93 ;  /* 0x0000605d0a00d986 */ /* 0x000fe2000c101110 */
[----:B------:R-:W-:-:S03]  /*7290*/  ISETP.LT.OR P5, PT, R29, 0x69, !P1 ;  /* 0x000000691d00780c */ /* 0x000fc60004fa1670 */
[----:B------:R0:W-:Y:S01]  /*72a0*/  @!P6 STG.E.U8 desc[UR16][R10.64+0x61], R5 ;  /* 0x000061050a00e986 */ /* 0x0001e2000c101110 */
[C---:B------:R-:W-:Y:S02]  /*72b0*/  ISETP.LT.OR P6, PT, R29.reuse, 0x6a, !P1 ;  /* 0x0000006a1d00780c */ /* 0x040fe40004fc1670 */
[----:B-1----:R-:W-:Y:S01]  /*72c0*/  F2FP.SATFINITE.E5M2.F32.PACK_AB_MERGE_C R25, RZ, R22, RZ ;  /* 0x00000016ff19723e */ /* 0x002fe200048060ff */
[----:B------:R-:W-:Y:S01]  /*72d0*/  @!P3 STG.E.U8 desc[UR16][R6.64+0x60], R91 ;  /* 0x0000605b0600b986 */ /* 0x000fe2000c101110 */
        /* <DEDUP_REMOVED lines=11> */
[----:B------:R-:W-:Y:S01]  /*7390*/  @!P4 STG.E.U8 desc[UR16][R6.64+0x69], R25 ;  /* 0x000069190600c986 */ /* 0x000fe2000c101110 */
[C---:B------:R-:W-:Y:S02]  /*73a0*/  ISETP.LT.OR P4, PT, R29.reuse, 0x79, !P1 ;  /* 0x000000791d00780c */ /* 0x040fe40004f81670 */
[C---:B------:R-:W-:Y:S01]  /*73b0*/  ISETP.LT.OR P1, PT, R29.reuse, 0x7a, !P1 ;  /* 0x0000007a1d00780c */ /* 0x040fe20004f21670 */
[----:B------:R1:W-:Y:S01]  /*73c0*/  @!P5 STG.E.U8 desc[UR16][R10.64+0x70], R21 ;  /* 0x000070150a00d986 */ /* 0x0003e2000c101110 */
[C---:B------:R-:W-:Y:S02]  /*73d0*/  ISETP.LT.OR P5, PT, R29.reuse, 0x72, !P0 ;  /* 0x000000721d00780c */ /* 0x040fe400047a1670 */
[----:B0-----:R-:W-:Y:S01]  /*73e0*/  F2FP.SATFINITE.E5M2.F32.PACK_AB_MERGE_C R5, RZ, R16, RZ ;  /* 0x00000010ff05723e */ /* 0x001fe200048060ff */
[----:B------:R0:W-:Y:S01]  /*73f0*/  @!P6 STG.E.U8 desc[UR16][R10.64+0x71], R17 ;  /* 0x000071110a00e986 */ /* 0x0001e2000c101110 */
[C---:B------:R-:W-:Y:S02]  /*7400*/  ISETP.LT.OR P6, PT, R29.reuse, 0x79, !P0 ;  /* 0x000000791d00780c */ /* 0x040fe400047c1670 */
[----:B------:R-:W-:Y:S01]  /*7410*/  ISETP.LT.OR P0, PT, R29, 0x7a, !P0 ;  /* 0x0000007a1d00780c */ /* 0x000fe20004701670 */
[----:B------:R2:W-:Y:S01]  /*7420*/  @!P3 STG.E.U8 desc[UR16][R6.64+0x70], R19 ;  /* 0x000070130600b986 */ /* 0x0005e2000c101110 */
[----:B-1----:R-:W-:-:S05]  /*7430*/  F2FP.SATFINITE.E5M2.F32.PACK_AB_MERGE_C R21, RZ, R14, RZ ;  /* 0x0000000eff15723e */ /* 0x002fca00048060ff */
[----:B------:R2:W-:Y:S01]  /*7440*/  @!P5 STG.E.U8 desc[UR16][R6.64+0x71], R5 ;  /* 0x000071050600d986 */ /* 0x0005e2000c101110 */
[----:B0-----:R-:W-:-:S03]  /*7450*/  F2FP.SATFINITE.E5M2.F32.PACK_AB_MERGE_C R17, RZ, R12, RZ ;  /* 0x0000000cff11723e */ /* 0x001fc600048060ff */
[----:B------:R2:W-:Y:S04]  /*7460*/  @!P4 STG.E.U8 desc[UR16][R10.64+0x78], R13 ;  /* 0x0000780d0a00c986 */ /* 0x0005e8000c101110 */
[----:B------:R2:W-:Y:S04]  /*7470*/  @!P1 STG.E.U8 desc[UR16][R10.64+0x79], R17 ;  /* 0x000079110a009986 */ /* 0x0005e8000c101110 */
[----:B------:R2:W-:Y:S04]  /*7480*/  @!P6 STG.E.U8 desc[UR16][R6.64+0x78], R15 ;  /* 0x0000780f0600e986 */ /* 0x0005e8000c101110 */
[----:B------:R2:W-:Y:S02]  /*7490*/  @!P0 STG.E.U8 desc[UR16][R6.64+0x79], R21 ;  /* 0x0000791506008986 */ /* 0x0005e4000c101110 */
.L_x_161:
[----:B------:R-:W-:Y:S05]  /*74a0*/  BSYNC B0 ;  /* 0x0000000000007941 */ /* 0x000fea0003800000 */
.L_x_31:
[----:B------:R-:W-:Y:S01]  /*74b0*/  ULDC UR6, c[0x0][0xc] ;  /* 0x0000030000067ab9 */ /* 0x000fe20000000800 */
[----:B------:R-:W-:Y:S01]  /*74c0*/  ULDC UR7, c[0x0][0x10] ;  /* 0x0000040000077ab9 */ /* 0x000fe20000000800 */
[----:B--2-45:R-:W2:Y:S01]  /*74d0*/  LDC R5, c[0x0][0x14] ;  /* 0x00000500ff057b82 */ /* 0x034ea20000000800 */
[----:B------:R-:W-:Y:S01]  /*74e0*/  UIMAD.WIDE.U32 UR6, UR6, UR7, URZ ;  /* 0x00000007060672a5 */ /* 0x000fe2000f8e003f */
[----:B0-----:R-:W-:Y:S01]  /*74f0*/  PRMT R6, RZ, 0x7610, R6 ;  /* 0x00007610ff067816 */ /* 0x001fe20000000006 */
[----:B------:R-:W-:-:S04]  /*7500*/  IMAD.MOV.U32 R7, RZ, RZ, -0x1 ;  /* 0xffffffffff077424 */ /* 0x000fc800078e00ff */
[----:B--2---:R-:W-:-:S04]  /*7510*/  IMAD.WIDE.U32 R2, R5, UR6, R2 ;  /* 0x0000000605027c25 */ /* 0x004fc8000f8e0002 */
[----:B------:R-:W-:Y:S01]  /*7520*/  IMAD R5, R5, UR7, RZ ;  /* 0x0000000705057c24 */ /* 0x000fe2000f8e02ff */
[----:B------:R-:W-:Y:S02]  /*7530*/  ULDC.64 UR6, c[0x0][0x650] ;  /* 0x0001940000067ab9 */ /* 0x000fe40000000a00 */
[----:B------:R-:W-:Y:S01]  /*7540*/  ISETP.GE.U32.AND P0, PT, R2, UR6, PT ;  /* 0x0000000602007c0c */ /* 0x000fe2000bf06070 */
[----:B------:R-:W-:Y:S02]  /*7550*/  IMAD.IADD R3, R3, 0x1, R5 ;  /* 0x0000000103037824 */ /* 0x000fe400078e0205 */
[----:B------:R-:W-:-:S03]  /*7560*/  IMAD.MOV.U32 R5, RZ, RZ, -0x1 ;  /* 0xffffffffff057424 */ /* 0x000fc600078e00ff */
[----:B------:R-:W-:-:S13]  /*7570*/  ISETP.GE.U32.AND.EX P0, PT, R3, UR7, PT, P0 ;  /* 0x0000000703007c0c */ /* 0x000fda000bf06100 */
[----:B------:R-:W-:Y:S05]  /*7580*/  @P0 BRA `(.L_x_162) ;  /* 0x0000000400600947 */ /* 0x000fea0003800000 */
[----:B------:R-:W0:Y:S01]  /*7590*/  S2R R20, SR_CTAID.X ;  /* 0x0000000000147919 */ /* 0x000e220000002500 */
[----:B------:R-:W2:Y:S01]  /*75a0*/  LDC.64 R14, c[0x0][0x628] ;  /* 0x00018a00ff0e7b82 */ /* 0x000ea20000000a00 */
[----:B------:R-:W-:Y:S01]  /*75b0*/  ULDC UR6, c[0x0][0x150] ;  /* 0x0000540000067ab9 */ /* 0x000fe20000000800 */
[----:B------:R-:W-:Y:S01]  /*75c0*/  IMAD.MOV.U32 R12, RZ, RZ, R2 ;  /* 0x000000ffff0c7224 */ /* 0x000fe200078e0002 */
[----:B------:R-:W4:Y:S01]  /*75d0*/  S2R R22, SR_CTAID.Y ;  /* 0x0000000000167919 */ /* 0x000f220000002600 */
[----:B------:R-:W-:-:S04]  /*75e0*/  IMAD.MOV.U32 R13, RZ, RZ, R3 ;  /* 0x000000ffff0d7224 */ /* 0x000fc800078e0003 */
[----:B------:R-:W1:Y:S08]  /*75f0*/  LDC R23, c[0x0][0x144] ;  /* 0x00005100ff177b82 */ /* 0x000e700000000800 */
[----:B------:R-:W1:Y:S08]  /*7600*/  LDC R16, c[0x0][0x630] ;  /* 0x00018c00ff107b82 */ /* 0x000e700000000800 */
[----:B------:R-:W1:Y:S01]  /*7610*/  LDC.64 R18, c[0x0][0x620] ;  /* 0x00018800ff127b82 */ /* 0x000e620000000a00 */
[----:B--2---:R-:W-:-:S04]  /*7620*/  ISETP.NE.U32.AND P0, PT, R14, RZ, PT ;  /* 0x000000ff0e00720c */ /* 0x004fc80003f05070 */
[----:B------:R-:W-:Y:S02]  /*7630*/  ISETP.NE.AND.EX P0, PT, R15, RZ, PT, P0 ;  /* 0x000000ff0f00720c */ /* 0x000fe40003f05300 */
[----:B0-----:R-:W-:-:S05]  /*7640*/  I2FP.F32.U32 R5, R20 ;  /* 0x0000001400057245 */ /* 0x001fca0000201000 */
[----:B------:R-:W-:-:S04]  /*7650*/  FMUL R5, R5, UR6 ;  /* 0x0000000605057c20 */ /* 0x000fc80008400000 */
[----:B------:R0:W2:Y:S02]  /*7660*/  F2I.U32.TRUNC.NTZ R21, R5 ;  /* 0x0000000500157305 */ /* 0x0000a4000020f000 */
[----:B----4-:R-:W-:Y:S05]  /*7670*/  @!P0 BRA `(.L_x_163) ;  /* 0x0000000000288947 */ /* 0x010fea0003800000 */
[----:B0-----:R-:W0:Y:S02]  /*7680*/  LDC R5, c[0x0][0x634] ;  /* 0x00018d00ff057b82 */ /* 0x001e240000000800 */
        /* <DEDUP_REMOVED lines=9> */
.L_x_163:
[-CC-:B-1----:R-:W-:Y:S01]  /*7720*/  SHF.R.U64 R17, R12, R16.reuse, R13.reuse ;  /* 0x000000100c117219 */ /* 0x182fe2000000120d */
[----:B------:R-:W1:Y:S01]  /*7730*/  LDC.64 R28, c[0x0][0x640] ;  /* 0x00019000ff1c7b82 */ /* 0x000e620000000a00 */
[----:B0-----:R-:W-:Y:S01]  /*7740*/  SHF.R.U32.HI R5, RZ, R16, R13 ;  /* 0x00000010ff057219 */ /* 0x001fe2000001160d */
[----:B--2---:R-:W-:Y:S01]  /*7750*/  IMAD.MOV R21, RZ, RZ, -R21 ;  /* 0x000000ffff157224 */ /* 0x004fe200078e0a15 */
[----:B------:R-:W-:Y:S01]  /*7760*/  IADD3 R11, P0, RZ, -R17, RZ ;  /* 0x80000011ff0b7210 */ /* 0x000fe20007f1e0ff */
[----:B------:R-:W-:Y:S02]  /*7770*/  ULDC UR6, c[0x0][0x154] ;  /* 0x0000550000067ab9 */ /* 0x000fe40000000800 */
[----:B------:R-:W-:Y:S02]  /*7780*/  IMAD R23, R23, R21, R20 ;  /* 0x0000001517177224 */ /* 0x000fe400078e0214 */
[----:B------:R-:W0:Y:S01]  /*7790*/  LDC R12, c[0x0][0x618] ;  /* 0x00018600ff0c7b82 */ /* 0x000e220000000800 */
[----:B------:R-:W-:-:S02]  /*77a0*/  IMAD.X R5, RZ, RZ, ~R5, P0 ;  /* 0x000000ffff057224 */ /* 0x000fc400000e0e05 */
[----:B------:R-:W-:-:S04]  /*77b0*/  IMAD.WIDE.U32 R6, R11, R18, R2 ;  /* 0x000000120b067225 */ /* 0x000fc800078e0002 */
[----:B------:R-:W-:Y:S01]  /*77c0*/  IMAD R10, R5, R18, RZ ;  /* 0x00000012050a7224 */ /* 0x000fe200078e02ff */
[----:B------:R-:W2:Y:S03]  /*77d0*/  LDC R24, c[0x0][0x608] ;  /* 0x00018200ff187b82 */ /* 0x000ea60000000800 */
[----:B------:R-:W-:Y:S02]  /*77e0*/  IMAD R5, R11, R19, R10 ;  /* 0x000000130b057224 */ /* 0x000fe400078e020a */
[----:B------:R-:W-:Y:S02]  /*77f0*/  IMAD.MOV.U32 R11, RZ, RZ, 0x1 ;  /* 0x00000001ff0b7424 */ /* 0x000fe400078e00ff */
[----:B------:R-:W-:Y:S01]  /*7800*/  IMAD.IADD R5, R7, 0x1, R5 ;  /* 0x0000000107057824 */ /* 0x000fe200078e0205 */
[----:B---3--:R-:W3:Y:S01]  /*7810*/  LDC R26, c[0x0][0x658] ;  /* 0x00019600ff1a7b82 */ /* 0x008ee20000000800 */
[----:B------:R-:W-:-:S02]  /*7820*/  I2FP.F32.U32 R7, R22 ;  /* 0x0000001600077245 */ /* 0x000fc40000201000 */
[----:B-1----:R-:W-:-:S03]  /*7830*/  ISETP.NE.U32.AND P0, PT, R28, RZ, PT ;  /* 0x000000ff1c00720c */ /* 0x002fc60003f05070 */
[----:B------:R-:W-:Y:S01]  /*7840*/  FMUL R10, R7, UR6 ;  /* 0x00000006070a7c20 */ /* 0x000fe20008400000 */
[----:B------:R-:W-:Y:S01]  /*7850*/  ISETP.NE.AND.EX P0, PT, R29, RZ, PT, P0 ;  /* 0x000000ff1d00720c */ /* 0x000fe20003f05300 */
[----:B------:R-:W1:Y:S01]  /*7860*/  LDC R21, c[0x0][0x148] ;  /* 0x00005200ff157b82 */ /* 0x000e620000000800 */
[-CC-:B0-----:R-:W-:Y:S01]  /*7870*/  SHF.R.U64 R16, R6, R12.reuse, R5.reuse ;  /* 0x0000000c06107219 */ /* 0x181fe20000001205 */
[----:B------:R0:W4:Y:S01]  /*7880*/  F2I.U32.TRUNC.NTZ R18, R10 ;  /* 0x0000000a00127305 */ /* 0x000122000020f000 */
[----:B------:R-:W-:Y:S01]  /*7890*/  SHF.R.U32.HI R5, RZ, R12, R5 ;  /* 0x0000000cff057219 */ /* 0x000fe20000011605 */
[----:B------:R-:W-:-:S04]  /*78a0*/  IMAD.MOV.U32 R7, RZ, RZ, -0x1 ;  /* 0xffffffffff077424 */ /* 0x000fc800078e00ff */
[----:B------:R-:W0:Y:S01]  /*78b0*/  LDC R20, c[0x0][0x600] ;  /* 0x00018000ff147b82 */ /* 0x000e220000000800 */
[-CC-:B--2---:R-:W-:Y:S02]  /*78c0*/  SHF.R.U64 R14, R16, R24.reuse, R5.reuse ;  /* 0x00000018100e7219 */ /* 0x184fe40000001205 */
[----:B------:R-:W-:-:S05]  /*78d0*/  SHF.R.U32.HI R5, RZ, R24, R5 ;  /* 0x00000018ff057219 */ /* 0x000fca0000011605 */
[----:B------:R-:W2:Y:S01]  /*78e0*/  LDC R27, c[0x0][0x648] ;  /* 0x00019200ff1b7b82 */ /* 0x000ea20000000800 */
[-C--:B---3--:R-:W-:Y:S02]  /*78f0*/  SHF.L.U32 R6, R7, R26.reuse, RZ ;  /* 0x0000001a07067219 */ /* 0x088fe400000006ff */
[-CC-:B------:R-:W-:Y:S02]  /*7900*/  SHF.R.U64 R19, R14, R26.reuse, R5.reuse ;  /* 0x0000001a0e137219 */ /* 0x180fe40000001205 */
[----:B------:R-:W-:Y:S02]  /*7910*/  SHF.R.U32.HI R7, RZ, R26, R5 ;  /* 0x0000001aff077219 */ /* 0x000fe40000011605 */
[----:B------:R-:W-:Y:S01]  /*7920*/  LOP3.LUT R25, RZ, R6, RZ, 0x33, !PT ;  /* 0x00000006ff197212 */ /* 0x000fe200078e33ff */
[----:B------:R-:W3:Y:S01]  /*7930*/  LDC R30, c[0x0][0x638] ;  /* 0x00018e00ff1e7b82 */ /* 0x000ee20000000800 */
[----:B------:R-:W-:Y:S01]  /*7940*/  SHF.L.U32 R26, R11, R26, RZ ;  /* 0x0000001a0b1a7219 */ /* 0x000fe200000006ff */
[----:B------:R-:W-:-:S06]  /*7950*/  IMAD.MOV.U32 R6, RZ, RZ, R19 ;  /* 0x000000ffff067224 */ /* 0x000fcc00078e0013 */
[----:B------:R-:W0:Y:S01]  /*7960*/  LDC R31, c[0x0][0x610] ;  /* 0x00018400ff1f7b82 */ /* 0x000e220000000800 */
[----:B----4-:R-:W-:Y:S05]  /*7970*/  @!P0 BRA `(.L_x_164) ;  /* 0x0000000000288947 */ /* 0x010fea0003800000 */
[----:B------:R-:W4:Y:S02]  /*7980*/  LDC R6, c[0x0][0x64c] ;  /* 0x00019300ff067b82 */ /* 0x000f240000000800 */
[----:B----4-:R-:W-:-:S05]  /*7990*/  IADD3 R5, P0, R19, R6, RZ ;  /* 0x0000000613057210 */ /* 0x010fca0007f1e0ff */
[----:B------:R-:W-:-:S04]  /*79a0*/  IMAD.X R15, RZ, RZ, R7, P0 ;  /* 0x000000ffff0f7224 */ /* 0x000fc800000e0607 */
[----:B------:R-:W-:-:S04]  /*79b0*/  IMAD.WIDE.U32 R6, R15, R28, RZ ;  /* 0x0000001c0f067225 */ /* 0x000fc800078e00ff */
[----:B0-----:R-:W-:-:S04]  /*79c0*/  IMAD.WIDE.U32 R10, P0, R5, R29, R6 ;  /* 0x0000001d050a7225 */ /* 0x001fc80007800006 */
[----:B------:R-:W-:-:S04]  /*79d0*/  IMAD.WIDE.U32 R6, R5, R28, RZ ;  /* 0x0000001c05067225 */ /* 0x000fc800078e00ff */
[----:B------:R-:W-:Y:S01]  /*79e0*/  IMAD.X R13, RZ, RZ, RZ, P0 ;  /* 0x000000ffff0d7224 */ /* 0x000fe200000e06ff */
[----:B------:R-:W-:Y:S01]  /*79f0*/  IADD3 RZ, P0, R7, R10, RZ ;  /* 0x0000000a07ff7210 */ /* 0x000fe20007f1e0ff */
[----:B------:R-:W-:-:S04]  /*7a00*/  IMAD.MOV.U32 R12, RZ, RZ, R11 ;  /* 0x000000ffff0c7224 */ /* 0x000fc800078e000b */
[----:B------:R-:W-:-:S08]  /*7a10*/  IMAD.WIDE.U32.X R6, R15, R29, R12, P0 ;  /* 0x0000001d0f067225 */ /* 0x000fd000000e040c */
.L_x_164:
[----:B--2---:R-:W-:Y:S01]  /*7a20*/  SHF.R.U64 R5, R6, R27, R7 ;  /* 0x0000001b06057219 */ /* 0x004fe20000001207 */
[----:B0-----:R-:W-:Y:S01]  /*7a30*/  VIADD R7, R20, 0xffffffff ;  /* 0xffffffff14077836 */ /* 0x001fe20000000000 */
[----:B------:R-:W-:Y:S01]  /*7a40*/  LOP3.LUT R28, R14, R25, RZ, 0xc0, !PT ;  /* 0x000000190e1c7212 */ /* 0x000fe200078ec0ff */
[----:B------:R-:W-:Y:S02]  /*7a50*/  IMAD.MOV R18, RZ, RZ, -R18 ;  /* 0x000000ffff127224 */ /* 0x000fe400078e0a12 */
[----:B------:R-:W-:Y:S01]  /*7a60*/  IMAD.MOV R6, RZ, RZ, -R5 ;  /* 0x000000ffff067224 */ /* 0x000fe200078e0a05 */
[----:B------:R-:W-:Y:S01]  /*7a70*/  LOP3.LUT R16, R16, R7, RZ, 0xc0, !PT ;  /* 0x0000000710107212 */ /* 0x000fe200078ec0ff */
[----:B------:R-:W-:Y:S02]  /*7a80*/  IMAD R28, R26, R5, R28 ;  /* 0x000000051a1c7224 */ /* 0x000fe400078e021c */
[----:B-1----:R-:W-:Y:S02]  /*7a90*/  @P2 IMAD R23, R21, R18, R22 ;  /* 0x0000001215172224 */ /* 0x002fe400078e0216 */
[----:B---3--:R-:W-:-:S02]  /*7aa0*/  IMAD R5, R6, R30, R19 ;  /* 0x0000001e06057224 */ /* 0x008fc400078e0213 */
[----:B------:R-:W-:Y:S02]  /*7ab0*/  IMAD R28, R28, R31, R23 ;  /* 0x0000001f1c1c7224 */ /* 0x000fe400078e0217 */
[----:B------:R-:W-:Y:S02]  /*7ac0*/  IMAD R5, R5, R20, R16 ;  /* 0x0000001405057224 */ /* 0x000fe400078e0210 */
[----:B------:R-:W-:-:S03]  /*7ad0*/  IMAD.MOV.U32 R6, RZ, RZ, 0x1 ;  /* 0x00000001ff067424 */ /* 0x000fc600078e00ff */
[----:B------:R-:W-:Y:S02]  /*7ae0*/  SEL R7, R5, R28, !P2 ;  /* 0x0000001c05077207 */ /* 0x000fe40005000000 */
[----:B------:R-:W-:Y:S01]  /*7af0*/  SEL R28, R28, R5, !P2 ;  /* 0x000000051c1c7207 */ /* 0x000fe20005000000 */
[----:B------:R-:W-:-:S07]  /*7b00*/  IMAD.MOV.U32 R5, RZ, RZ, R17 ;  /* 0x000000ffff057224 */ /* 0x000fce00078e0011 */
.L_x_162:
[----:B------:R-:W-:Y:S01]  /*7b10*/  LOP3.LUT P0, RZ, R6, 0xff, RZ, 0xc0, !PT ;  /* 0x000000ff06ff7812 */ /* 0x000fe2000780c0ff */
[----:B------:R-:W-:-:S12]  /*7b20*/  IMAD.MOV.U32 R6, RZ, RZ, R28 ;  /* 0x000000ffff067224 */ /* 0x000fd800078e001c */
[----:B------:R-:W-:Y:S05]  /*7b30*/  @P0 BRA `(.L_x_165) ;  /* 0xffffff9400000947 */ /* 0x000fea000383ffff */
[----:B------:R-:W-:Y:S05]  /*7b40*/  EXIT ;  /* 0x000000000000794d */ /* 0x000fea0003800000 */
.L_x_3:
[----:B0-----:R-:W-:Y:S01]  /*7b50*/  ULDC.64 UR4, c[0x0][0x650] ;  /* 0x0001940000047ab9 */ /* 0x001fe20000000a00 */
        /* <DEDUP_REMOVED lines=25> */
.L_x_167:
[--C-:B------:R-:W-:Y:S01]  /*7cf0*/  SHF.R.U64 R16, R14, R18, R15.reuse ;  /* 0x000000120e107219 */ /* 0x100fe2000000120f */
[----:B------:R-:W0:Y:S01]  /*7d00*/  LDC R22, c[0x0][0x618] ;  /* 0x00018600ff167b82 */ /* 0x000e220000000800 */
[----:B------:R-:W-:Y:S01]  /*7d10*/  I2FP.F32.U32 R7, R8 ;  /* 0x0000000800077245 */ /* 0x000fe20000201000 */
[----:B------:R-:W-:Y:S01]  /*7d20*/  ULDC UR4, c[0x0][0x150] ;  /* 0x0000540000047ab9 */ /* 0x000fe20000000800 */
[----:B------:R-:W-:Y:S02]  /*7d30*/  SHF.R.U32.HI R6, RZ, R18, R15 ;  /* 0x00000012ff067219 */ /* 0x000fe4000001160f */
[----:B------:R-:W-:Y:S01]  /*7d40*/  IADD3 R9, P0, RZ, -R16, RZ ;  /* 0x80000010ff097210 */ /* 0x000fe20007f1e0ff */
[----:B------:R-:W-:Y:S01]  /*7d50*/  FMUL R13, R7, UR4 ;  /* 0x00000004070d7c20 */ /* 0x000fe20008400000 */
[----:B------:R-:W-:Y:S01]  /*7d60*/  ULDC UR4, c[0x0][0x154] ;  /* 0x0000550000047ab9 */ /* 0x000fe20000000800 */
[----:B------:R-:W1:Y:S02]  /*7d70*/  LDC.64 R24, c[0x0][0x640] ;  /* 0x00019000ff187b82 */ /* 0x000e640000000a00 */
[----:B------:R-:W-:-:S02]  /*7d80*/  IMAD.X R11, RZ, RZ, ~R6, P0 ;  /* 0x000000ffff0b7224 */ /* 0x000fc400000e0e06 */
[----:B------:R-:W2:Y:S01]  /*7d90*/  F2I.U32.TRUNC.NTZ R13, R13 ;  /* 0x0000000d000d7305 */ /* 0x000ea2000020f000 */
[----:B------:R-:W-:-:S03]  /*7da0*/  IMAD.WIDE.U32 R6, R9, R20, R2 ;  /* 0x0000001409067225 */ /* 0x000fc600078e0002 */
[----:B------:R-:W3:Y:S01]  /*7db0*/  LDC R15, c[0x0][0x144] ;  /* 0x00005100ff0f7b82 */ /* 0x000ee20000000800 */
[----:B------:R-:W-:-:S04]  /*7dc0*/  IMAD R12, R11, R20, RZ ;  /* 0x000000140b0c7224 */ /* 0x000fc800078e02ff */
[----:B------:R-:W-:Y:S02]  /*7dd0*/  IMAD R9, R9, R21, R12 ;  /* 0x0000001509097224 */ /* 0x000fe400078e020c */
[----:B------:R-:W-:Y:S01]  /*7de0*/  IMAD.MOV.U32 R12, RZ, RZ, -0x1 ;  /* 0xffffffffff0c7424 */ /* 0x000fe200078e00ff */
[----:B------:R-:W4:Y:S01]  /*7df0*/  LDC R18, c[0x0][0x608] ;  /* 0x00018200ff127b82 */ /* 0x000f220000000800 */
[----:B------:R-:W-:Y:S01]  /*7e00*/  IMAD.IADD R7, R7, 0x1, R9 ;  /* 0x0000000107077824 */ /* 0x000fe200078e0209 */
[----:B------:R-:W-:-:S04]  /*7e10*/  I2FP.F32.U32 R9, R10 ;  /* 0x0000000a00097245 */ /* 0x000fc80000201000 */
[-C--:B0-----:R-:W-:Y:S01]  /*7e20*/  SHF.R.U64 R14, R6, R22.reuse, R7 ;  /* 0x00000016060e7219 */ /* 0x081fe20000001207 */
[----:B--2---:R-:W-:Y:S01]  /*7e30*/  IMAD.MOV R6, RZ, RZ, -R13 ;  /* 0x000000ffff067224 */ /* 0x004fe200078e0a0d */
[----:B------:R-:W0:Y:S01]  /*7e40*/  LDC R11, c[0x0][0x658] ;  /* 0x00019600ff0b7b82 */ /* 0x000e220000000800 */
[----:B-1----:R-:W-:Y:S01]  /*7e50*/  ISETP.NE.U32.AND P0, PT, R24, RZ, PT ;  /* 0x000000ff1800720c */ /* 0x002fe20003f05070 */
[----:B------:R-:W-:Y:S01]  /*7e60*/  FMUL R9, R9, UR4 ;  /* 0x0000000409097c20 */ /* 0x000fe20008400000 */
[----:B------:R-:W-:Y:S02]  /*7e70*/  SHF.R.U32.HI R7, RZ, R22, R7 ;  /* 0x00000016ff077219 */ /* 0x000fe40000011607 */
[----:B------:R-:W-:-:S03]  /*7e80*/  ISETP.NE.AND.EX P0, PT, R25, RZ, PT, P0 ;  /* 0x000000ff1900720c */ /* 0x000fc60003f05300 */
[----:B------:R-:W1:Y:S01]  /*7e90*/  LDC R21, c[0x0][0x148] ;  /* 0x00005200ff157b82 */ /* 0x000e620000000800 */
[----:B---3--:R-:W-:Y:S02]  /*7ea0*/  IMAD R22, R15, R6, R8 ;  /* 0x000000060f167224 */ /* 0x008fe400078e0208 */
[----:B------:R-:W-:-:S05]  /*7eb0*/  IMAD.MOV.U32 R8, RZ, RZ, 0x1 ;  /* 0x00000001ff087424 */ /* 0x000fca00078e00ff */
[----:B------:R-:W2:Y:S01]  /*7ec0*/  LDC R20, c[0x0][0x600] ;  /* 0x00018000ff147b82 */ /* 0x000ea20000000800 */
[-CC-:B----4-:R-:W-:Y:S02]  /*7ed0*/  SHF.R.U64 R17, R14, R18.reuse, R7.reuse ;  /* 0x000000120e117219 */ /* 0x190fe40000001207 */
[----:B------:R-:W-:Y:S02]  /*7ee0*/  SHF.R.U32.HI R6, RZ, R18, R7 ;  /* 0x00000012ff067219 */ /* 0x000fe40000011607 */
[----:B------:R3:W4:Y:S03]  /*7ef0*/  F2I.U32.TRUNC.NTZ R18, R9 ;  /* 0x0000000900127305 */ /* 0x000726000020f000 */
[----:B------:R-:W1:Y:S01]  /*7f00*/  LDC R23, c[0x0][0x648] ;  /* 0x00019200ff177b82 */ /* 0x000e620000000800 */
[-C--:B0-----:R-:W-:Y:S02]  /*7f10*/  SHF.R.U64 R19, R17, R11.reuse, R6 ;  /* 0x0000000b11137219 */ /* 0x081fe40000001206 */
[----:B------:R-:W-:-:S02]  /*7f20*/  SHF.L.U32 R12, R12, R11, RZ ;  /* 0x0000000b0c0c7219 */ /* 0x000fc400000006ff */
[-C--:B------:R-:W-:Y:S01]  /*7f30*/  SHF.R.U32.HI R7, RZ, R11.reuse, R6 ;  /* 0x0000000bff077219 */ /* 0x080fe20000011606 */
[----:B------:R-:W-:Y:S01]  /*7f40*/  IMAD.MOV.U32 R6, RZ, RZ, R19 ;  /* 0x000000ffff067224 */ /* 0x000fe200078e0013 */
[----:B------:R-:W-:Y:S01]  /*7f50*/  SHF.L.U32 R27, R8, R11, RZ ;  /* 0x0000000b081b7219 */ /* 0x000fe200000006ff */
[----:B------:R-:W0:Y:S01]  /*7f60*/  LDC R26, c[0x0][0x638] ;  /* 0x00018e00ff1a7b82 */ /* 0x000e220000000800 */
[----:B------:R-:W-:-:S07]  /*7f70*/  LOP3.LUT R28, RZ, R12, RZ, 0x33, !PT ;  /* 0x0000000cff1c7212 */ /* 0x000fce00078e33ff */
[----:B------:R-:W0:Y:S01]  /*7f80*/  LDC R29, c[0x0][0x610] ;  /* 0x00018400ff1d7b82 */ /* 0x000e220000000800 */
[----:B---34-:R-:W-:Y:S05]  /*7f90*/  @!P0 BRA `(.L_x_168) ;  /* 0x0000000000288947 */ /* 0x018fea0003800000 */
        /* <DEDUP_REMOVED lines=10> */
.L_x_168:
[----:B-1----:R-:W-:Y:S01]  /*8040*/  SHF.R.U64 R7, R6, R23, R7 ;  /* 0x0000001706077219 */ /* 0x002fe20000001207 */
[----:B--2---:R-:W-:Y:S01]  /*8050*/  VIADD R9, R20, 0xffffffff ;  /* 0xffffffff14097836 */ /* 0x004fe20000000000 */
[----:B------:R-:W-:Y:S01]  /*8060*/  LOP3.LUT R6, R17, R28, RZ, 0xc0, !PT ;  /* 0x0000001c11067212 */ /* 0x000fe200078ec0ff */
[----:B------:R-:W-:Y:S02]  /*8070*/  IMAD.MOV R18, RZ, RZ, -R18 ;  /* 0x000000ffff127224 */ /* 0x000fe400078e0a12 */
[----:B------:R-:W-:Y:S02]  /*8080*/  IMAD.MOV R8, RZ, RZ, -R7 ;  /* 0x000000ffff087224 */ /* 0x000fe400078e0a07 */
[----:B------:R-:W-:Y:S01]  /*8090*/  IMAD R11, R27, R7, R6 ;  /* 0x000000071b0b7224 */ /* 0x000fe200078e0206 */
[----:B------:R-:W-:Y:S01]  /*80a0*/  LOP3.LUT R7, R14, R9, RZ, 0xc0, !PT ;  /* 0x000000090e077212 */ /* 0x000fe200078ec0ff */
[----:B------:R-:W-:Y:S02]  /*80b0*/  @P2 IMAD R22, R21, R18, R10 ;  /* 0x0000001215162224 */ /* 0x000fe400078e020a */
[----:B0-----:R-:W-:-:S02]  /*80c0*/  IMAD R6, R8, R26, R19 ;  /* 0x0000001a08067224 */ /* 0x001fc400078e0213 */
[----:B------:R-:W-:Y:S02]  /*80d0*/  IMAD R11, R11, R29, R22 ;  /* 0x0000001d0b0b7224 */ /* 0x000fe400078e0216 */
[----:B------:R-:W-:Y:S02]  /*80e0*/  IMAD R6, R6, R20, R7 ;  /* 0x0000001406067224 */ /* 0x000fe400078e0207 */
[----:B------:R-:W-:-:S03]  /*80f0*/  IMAD.MOV.U32 R8, RZ, RZ, 0x1 ;  /* 0x00000001ff087424 */ /* 0x000fc600078e00ff */
[----:B------:R-:W-:Y:S02]  /*8100*/  SEL R14, R6, R11, !P2 ;  /* 0x0000000b060e7207 */ /* 0x000fe40005000000 */
[----:B------:R-:W-:Y:S01]  /*8110*/  SEL R11, R11, R6, !P2 ;  /* 0x000000060b0b7207 */ /* 0x000fe20005000000 */
[----:B------:R-:W-:Y:S01]  /*8120*/  IMAD.MOV.U32 R6, RZ, RZ, R16 ;  /* 0x000000ffff067224 */ /* 0x000fe200078e0010 */
[----:B------:R-:W-:-:S07]  /*8130*/  PRMT R7, R8, 0x7610, R7 ;  /* 0x0000761008077816 */ /* 0x000fce0000000007 */
.L_x_166:
[----:B------:R-:W-:-:S08]  /*8140*/  NOP ;  /* 0x0000000000007918 */ /* 0x000fd00000000000 */
[----:B------:R-:W0:-:S00]  /*8150*/  USETMAXREG.DEALLOC.CTAPOOL 0x28 ;  /* 0x00000028000079c8 */ /* 0x000e0000080e0500 */
[----:B0-----:R-:W-:-:S13]  /*8160*/  ISETP.NE.AND P0, PT, R5, RZ, PT ;  /* 0x000000ff0500720c */ /* 0x001fda0003f05270 */
[----:B------:R-:W-:Y:S05]  /*8170*/  @P0 EXIT ;  /* 0x000000000000094d */ /* 0x000fea0003800000 */
[----:B------:R-:W-:Y:S01]  /*8180*/  LOP3.LUT P0, RZ, R7, 0xff, RZ, 0xc0, !PT ;  /* 0x000000ff07ff7812 */ /* 0x000fe2000780c0ff */
[----:B------:R-:W-:Y:S02]  /*8190*/  IMAD.MOV.U32 R5, RZ, RZ, 0x1 ;  /* 0x00000001ff057424 */ /* 0x000fe400078e00ff */
[----:B------:R-:W-:-:S10]  /*81a0*/  IMAD.MOV.U32 R13, RZ, RZ, RZ ;  /* 0x000000ffff0d7224 */ /* 0x000fd400078e00ff */
[----:B------:R-:W-:Y:S05]  /*81b0*/  @!P0 BRA `(.L_x_169) ;  /* 0x0000000c00288947 */ /* 0x000fea0003800000 */
[----:B------:R-:W0:Y:S01]  /*81c0*/  LDC R5, c[0x0][0x28c] ;  /* 0x0000a300ff057b82 */ /* 0x000e220000000800 */
[----:B------:R-:W-:Y:S01]  /*81d0*/  ULDC UR5, c[0x0][0x600] ;  /* 0x0001800000057ab9 */ /* 0x000fe20000000800 */
[----:B------:R-:W-:Y:S01]  /*81e0*/  ULDC UR4, c[0x0][0xc] ;  /* 0x0000030000047ab9 */ /* 0x000fe20000000800 */
[----:B------:R-:W-:Y:S01]  /*81f0*/  UIADD3 UR16, UR5, -0x1, URZ ;  /* 0xffffffff05107890 */ /* 0x000fe2000fffe03f */
[C---:B------:R-:W-:Y:S01]  /*8200*/  LOP3.LUT P3, RZ, R0.reuse, 0x7f, RZ, 0xc0, !PT ;  /* 0x0000007f00ff7812 */ /* 0x040fe2000786c0ff */
[----:B------:R-:W-:Y:S01]  /*8210*/  ULDC UR6, c[0x0][0x658] ;  /* 0x0001960000067ab9 */ /* 0x000fe20000000800 */
[----:B------:R-:W-:Y:S01]  /*8220*/  ULDC UR5, c[0x0][0x10] ;  /* 0x0000040000057ab9 */ /* 0x000fe20000000800 */
[----:B------:R-:W-:Y:S01]  /*8230*/  UMOV UR7, 0xffffffff ;  /* 0xffffffff00077882 */ /* 0x000fe20000000000 */
[----:B------:R-:W-:Y:S01]  /*8240*/  UMOV UR8, 0x1 ;  /* 0x0000000100087882 */ /* 0x000fe20000000000 */
[----:B------:R-:W-:Y:S01]  /*8250*/  UIMAD.WIDE.U32 UR4, UR4, UR5, URZ ;  /* 0x00000005040472a5 */ /* 0x000fe2000f8e003f */
[----:B------:R-:W-:Y:S01]  /*8260*/  LOP3.LUT P0, RZ, R0, 0x1f, RZ, 0xc0, !PT ;  /* 0x0000001f00ff7812 */ /* 0x000fe2000780c0ff */
[----:B------:R-:W-:Y:S01]  /*8270*/  USHF.L.U32 UR7, UR7, UR6, URZ ;  /* 0x0000000607077299 */ /* 0x000fe2000800063f */
[----:B------:R-:W-:Y:S01]  /*8280*/  BSSY B0, `(.L_x_169) ;  /* 0x00000bd000007945 */ /* 0x000fe20003800000 */
[----:B------:R-:W-:Y:S01]  /*8290*/  USHF.L.U32 UR18, UR8, UR6, URZ ;  /* 0x0000000608127299 */ /* 0x000fe2000800063f */
[----:B------:R-:W-:Y:S01]  /*82a0*/  IMAD.MOV.U32 R15, RZ, RZ, 0x1 ;  /* 0x00000001ff0f7424 */ /* 0x000fe200078e00ff */
[----:B------:R-:W-:Y:S01]  /*82b0*/  LOP3.LUT R16, R4, 0x2, RZ, 0xfc, !PT ;  /* 0x0000000204107812 */ /* 0x000fe200078efcff */
[----:B------:R-:W-:Y:S01]  /*82c0*/  ULDC UR6, c[0x0][0x14] ;  /* 0x0000050000067ab9 */ /* 0x000fe20000000800 */
[----:B------:R-:W-:Y:S01]  /*82d0*/  PLOP3.LUT P0, PT, P0, P3, PT, 0x8a, 0x0 ;  /* 0x000000000000781c */ /* 0x000fe20000707172 */
[----:B------:R-:W-:Y:S01]  /*82e0*/  UIMAD.WIDE.U32 UR20, UR4, UR6, URZ ;  /* 0x00000006041472a5 */ /* 0x000fe2000f8e003f */
[----:B------:R-:W-:Y:S01]  /*82f0*/  IMAD.MOV.U32 R13, RZ, RZ, RZ ;  /* 0x000000ffff0d7224 */ /* 0x000fe200078e00ff */
[----:B------:R-:W-:-:S02]  /*8300*/  UIMAD UR13, UR5, UR6, URZ ;  /* 0x00000006050d72a4 */ /* 0x000fc4000f8e023f */
[----:B------:R-:W-:Y:S01]  /*8310*/  ULOP3.LUT UR17, URZ, UR7, URZ, 0x33, !UPT ;  /* 0x000000073f117292 */ /* 0x000fe2000f8e333f */
[----:B0-----:R-:W-:Y:S01]  /*8320*/  VIADD R5, R5, 0x3f ;  /* 0x0000003f05057836 */ /* 0x001fe20000000000 */
[----:B------:R-:W-:Y:S01]  /*8330*/  UIADD3 UR13, UR21, UR13, URZ ;  /* 0x0000000d150d7290 */ /* 0x000fe2000fffe03f */
[----:B------:R-:W-:-:S03]  /*8340*/  ULDC.64 UR22, c[0x0][0x198] ;  /* 0x0000660000167ab9 */ /* 0x000fc60000000a00 */
[----:B------:R-:W-:-:S04]  /*8350*/  SHF.R.S32.HI R8, RZ, 0x1f, R5 ;  /* 0x0000001fff087819 */ /* 0x000fc80000011405 */
[----:B------:R-:W-:Y:S01]  /*8360*/  LEA.HI R8, R8, R5, RZ, 0x6 ;  /* 0x0000000508087211 */ /* 0x000fe200078f30ff */
[----:B------:R-:W-:-:S03]  /*8370*/  IMAD.MOV.U32 R5, RZ, RZ, 0x1 ;  /* 0x00000001ff057424 */ /* 0x000fc600078e00ff */
[----:B------:R-:W-:-:S05]  /*8380*/  SHF.R.S32.HI R12, RZ, 0x6, R8 ;  /* 0x00000006ff0c7819 */ /* 0x000fca0000011408 */
[----:B------:R-:W-:-:S07]  /*8390*/  VIADD R0, R12, 0x1 ;  /* 0x000000010c007836 */ /* 0x000fce0000000000 */
.L_x_181:
[----:B------:R-:W-:-:S03]  /*83a0*/  UMOV UR4, 0xffffffff ;  /* 0xffffffff00047882 */ /* 0x000fc60000000000 */
[----:B------:R-:W-:Y:S05]  /*83b0*/  BRA.DIV UR4, `(.L_x_170) ;  /* 0x0000000e04bc7947 */ /* 0x000fea000b800000 */
[----:B------:R-:W-:-:S13]  /*83c0*/  ELECT P1, URZ, PT ;  /* 0x00000000003f782f */ /* 0x000fda0003820000 */
.L_x_193:
[----:B------:R-:W0:Y:S01]  /*83d0*/  LDC R7, c[0x0][0x28c] ;  /* 0x0000a300ff077b82 */ /* 0x000e220000000800 */
[----:B------:R-:W-:Y:S01]  /*83e0*/  BSSY B1, `(.L_x_171) ;  /* 0x0000035000017945 */ /* 0x000fe20003800000 */
[----:B0-----:R-:W-:-:S13]  /*83f0*/  ISETP.LT.OR P1, PT, R7, 0x1, !P1 ;  /* 0x000000010700780c */ /* 0x001fda0004f21670 */
[----:B------:R-:W-:Y:S05]  /*8400*/  @P1 BRA `(.L_x_172) ;  /* 0x0000000000c81947 */ /* 0x000fea0003800000 */
[----:B------:R-:W-:Y:S02]  /*8410*/  IMAD.SHL.U32 R14, R14, 0x80, RZ ;  /* 0x000000800e0e7824 */ /* 0x000fe400078e00ff */
[----:B------:R-:W-:Y:S02]  /*8420*/  IMAD.SHL.U32 R17, R11, 0x80, RZ ;  /* 0x000000800b117824 */ /* 0x000fe400078e00ff */
[----:B------:R-:W-:Y:S02]  /*8430*/  IMAD.MOV.U32 R20, RZ, RZ, RZ ;  /* 0x000000ffff147224 */ /* 0x000fe400078e00ff */
[----:B------:R-:W-:Y:S02]  /*8440*/  IMAD.MOV.U32 R7, RZ, RZ, R0 ;  /* 0x000000ffff077224 */ /* 0x000fe400078e0000 */
[----:B------:R-:W-:Y:S02]  /*8450*/  IMAD.MOV.U32 R8, RZ, RZ, R5 ;  /* 0x000000ffff087224 */ /* 0x000fe400078e0005 */
[----:B------:R-:W-:-:S07]  /*8460*/  IMAD.MOV.U32 R9, RZ, RZ, R13 ;  /* 0x000000ffff097224 */ /* 0x000fce00078e000d */
.L_x_176:
[----:B------:R-:W0:Y:S01]  /*8470*/  S2R R11, SR_CgaCtaId ;  /* 0x00000000000b7919 */ /* 0x000e220000008800 */
[----:B------:R-:W-:-:S04]  /*8480*/  MOV R10, 0x400 ;  /* 0x00000400000a7802 */ /* 0x000fc80000000f00 */
[----:B0-----:R-:W-:Y:S02]  /*8490*/  LEA R18, R11, R10, 0x18 ;  /* 0x0000000a0b127211 */ /* 0x001fe400078ec0ff */
[----:B------:R-:W-:Y:S01]  /*84a0*/  SHF.L.U32 R10, R8, 0x1f, RZ ;  /* 0x0000001f080a7819 */ /* 0x000fe200000006ff */
[----:B------:R-:W0:Y:S02]  /*84b0*/  @!P3 LDC R11, c[0x0][0x500] ;  /* 0x00014000ff0bbb82 */ /* 0x000e240000000800 */
[----:B------:R-:W-:-:S04]  /*84c0*/  IMAD R19, R9, 0x8, R18 ;  /* 0x0000000809137824 */ /* 0x000fc800078e0212 */
[----:B------:R-:W1:Y:S02]  /*84d0*/  SYNCS.PHASECHK.TRANS64.TRYWAIT P1, [R19+URZ+0x28], R10 ;  /* 0x0000280a130075a7 */ /* 0x000e64000802017f */
[----:B-1----:R-:W-:Y:S05]  /*84e0*/  @!P1 BRA `(.L_x_173) ;  /* 0x0000000c00909947 */ /* 0x002fea0003800000 */
.L_x_194:
[----:B-1----:R-:W-:Y:S01]  /*84f0*/  PRMT R10, R16, 0x9910, RZ ;  /* 0x00009910100a7816 */ /* 0x002fe200000000ff */
[----:B0-----:R0:W-:Y:S03]  /*8500*/  @!P3 SYNCS.ARRIVE.TRANS64 RZ, [R19+URZ], R11 ;  /* 0x0000000b13ffb9a7 */ /* 0x0011e6000800003f */
[----:B------:R-:W-:-:S13]  /*8510*/  ISETP.NE.AND P1, PT, R10, 0x2, PT ;  /* 0x000000020a00780c */ /* 0x000fda0003f25270 */
[----:B0-----:R-:W-:Y:S05]  /*8520*/  @P1 BRA `(.L_x_174) ;  /* 0x0000000000041947 */ /* 0x001fea0003800000 */
[----:B------:R-:W-:Y:S01]  /*8530*/  BPT.TRAP 0x1 ;  /* 0x000000040000795c */ /* 0x000fe20000300000 */
.L_x_174:
[----:B------:R-:W-:Y:S05]  /*8540*/  @P0 BRA `(.L_x_175) ;  /* 0x0000000000040947 */ /* 0x000fea0003800000 */
[----:B------:R-:W-:Y:S01]  /*8550*/  BPT.TRAP 0x1 ;  /* 0x000000040000795c */ /* 0x000fe20000300000 */
.L_x_175:
[----:B------:R-:W-:Y:S01]  /*8560*/  IMAD R18, R9, 0x2000, R18 ;  /* 0x0000200009127824 */ /* 0x000fe200078e0212 */
[----:B------:R-:W-:Y:S01]  /*8570*/  R2UR UR9, R19 ;  /* 0x00000000130972ca */ /* 0x000fe200000e0000 */
[----:B------:R-:W-:Y:S01]  /*8580*/  VIADD R7, R7, 0xffffffff ;  /* 0xffffffff07077836 */ /* 0x000fe20000000000 */
[----:B------:R-:W-:Y:S01]  /*8590*/  UIADD3 UR4, UP0, UR22, 0xf0, URZ ;  /* 0x000000f016047890 */ /* 0x000fe2000ff1e03f */
[----:B------:R-:W-:Y:S01]  /*85a0*/  R2UR UR11, R17 ;  /* 0x00000000110b72ca */ /* 0x000fe200000e0000 */
[----:B------:R-:W-:Y:S01]  /*85b0*/  UIADD3 UR24, UP1, UR22, 0x1f0, URZ ;  /* 0x000001f016187890 */ /* 0x000fe2000ff3e03f */
[----:B------:R-:W-:Y:S01]  /*85c0*/  R2UR UR8, R18 ;  /* 0x00000000120872ca */ /* 0x000fe200000e0000 */
[----:B------:R-:W-:Y:S01]  /*85d0*/  UIADD3.X UR5, URZ, UR23, URZ, UP0, !UPT ;  /* 0x000000173f057290 */ /* 0x000fe200087fe43f */
[----:B------:R-:W-:Y:S01]  /*85e0*/  R2UR UR10, R20 ;  /* 0x00000000140a72ca */ /* 0x000fe200000e0000 */
[----:B------:R-:W-:Y:S01]  /*85f0*/  VIADD R9, R9, 0x1 ;  /* 0x0000000109097836 */ /* 0x000fe20000000000 */
[----:B------:R-:W-:Y:S01]  /*8600*/  R2UR UR12, R6 ;  /* 0x00000000060c72ca */ /* 0x000fe200000e0000 */
[----:B------:R-:W-:Y:S01]  /*8610*/  UIADD3.X UR25, URZ, UR23, URZ, UP1, !UPT ;  /* 0x000000173f197290 */ /* 0x000fe20008ffe43f */
[----:B------:R-:W-:Y:S01]  /*8620*/  R2UR UR19, R14 ;  /* 0x000000000e1372ca */ /* 0x000fe200000e0000 */
[----:B------:R-:W-:Y:S01]  /*8630*/  UMOV UR6, 0x0 ;  /* 0x0000000000067882 */ /* 0x000fe20000000000 */
[----:B------:R-:W-:Y:S01]  /*8640*/  ISETP.GT.AND P4, PT, R7, 0x1, PT ;  /* 0x000000010700780c */ /* 0x000fe20003f84270 */
[----:B------:R-:W-:Y:S01]  /*8650*/  UMOV UR7, 0x10000000 ;  /* 0x1000000000077882 */ /* 0x000fe20000000000 */
[----:B------:R-:W-:Y:S01]  /*8660*/  ISETP.NE.AND P1, PT, R9, 0x5, PT ;  /* 0x000000050900780c */ /* 0x000fe20003f25270 */
[----:B------:R-:W-:-:S02]  /*8670*/  VIADD R20, R20, 0x40 ;  /* 0x0000004014147836 */ /* 0x000fc40000000000 */
[----:B------:R-:W-:Y:S01]  /*8680*/  UIADD3 UR14, UR8, 0x100, URZ ;  /* 0x00000100080e7890 */ /* 0x000fe2000fffe03f */
[----:B------:R-:W-:Y:S01]  /*8690*/  SEL R11, RZ, 0x1, P1 ;  /* 0x00000001ff0b7807 */ /* 0x000fe20000800000 */
[----:B------:R-:W-:Y:S01]  /*86a0*/  UIADD3 UR15, UR8, 0xa100, URZ ;  /* 0x0000a100080f7890 */ /* 0x000fe2000fffe03f */
[----:B------:R-:W-:Y:S02]  /*86b0*/  SEL R9, R9, RZ, P1 ;  /* 0x000000ff09097207 */ /* 0x000fe40000800000 */
[----:B------:R-:W-:Y:S02]  /*86c0*/  LOP3.LUT R8, R8, R11, RZ, 0x3c, !PT ;  /* 0x0000000b08087212 */ /* 0x000fe400078e3cff */
[----:B------:R-:W-:Y:S02]  /*86d0*/  UMOV UR8, UR14 ;  /* 0x0000000e00087c82 */ /* 0x000fe40008000000 */
[----:B------:R0:W-:Y:S02]  /*86e0*/  UTMALDG.3D [UR8], [UR4], desc[UR6] ;  /* 0x00000608040075b4 */ /* 0x0001e40008011000 */
[----:B0-----:R-:W-:Y:S01]  /*86f0*/  UMOV UR8, UR15 ;  /* 0x0000000f00087c82 */ /* 0x001fe20008000000 */
[----:B------:R-:W-:-:S02]  /*8700*/  UMOV UR11, UR19 ;  /* 0x00000013000b7c82 */ /* 0x000fc40008000000 */
[----:B------:R0:W-:Y:S02]  /*8710*/  UTMALDG.3D [UR8], [UR24], desc[UR6] ;  /* 0x00000608180075b4 */ /* 0x0001e40008011000 */
[----:B0-----:R-:W-:Y:S05]  /*8720*/  @P4 BRA `(.L_x_176) ;  /* 0xfffffffc00504947 */ /* 0x001fea000383ffff */
.L_x_172:
[----:B------:R-:W-:Y:S05]  /*8730*/  BSYNC B1 ;  /* 0x0000000000017941 */ /* 0x000fea0003800000 */
.L_x_171:
[----:B------:R-:W-:Y:S01]  /*8740*/  LOP3.LUT P4, RZ, R15, 0xff, RZ, 0xc0, !PT ;  /* 0x000000ff0fff7812 */ /* 0x000fe2000788c0ff */
[----:B------:R-:W-:Y:S01]  /*8750*/  IMAD.IADD R13, R12, 0x1, R13 ;  /* 0x000000010c0d7824 */ /* 0x000fe200078e020d */
[----:B------:R-:W-:Y:S01]  /*8760*/  IADD3 R2, P5, R2, UR20, RZ ;  /* 0x0000001402027c10 */ /* 0x000fe2000ffbe0ff */
[----:B------:R-:W-:Y:S01]  /*8770*/  ULDC.64 UR4, c[0x0][0x650] ;  /* 0x0001940000047ab9 */ /* 0x000fe20000000a00 */
[----:B------:R-:W-:Y:S01]  /*8780*/  BSSY B1, `(.L_x_177) ;  /* 0x000006a000017945 */ /* 0x000fe20003800000 */
[----:B------:R-:W-:Y:S01]  /*8790*/  IMAD.MOV.U32 R11, RZ, RZ, -0x1 ;  /* 0xffffffffff0b7424 */ /* 0x000fe200078e00ff */
[----:B------:R-:W-:Y:S01]  /*87a0*/  ISETP.GT.U32.AND P1, PT, R13, 0x4, PT ;  /* 0x000000040d00780c */ /* 0x000fe20003f24070 */
[----:B------:R-:W-:Y:S01]  /*87b0*/  IMAD.MOV.U32 R14, RZ, RZ, -0x1 ;  /* 0xffffffffff0e7424 */ /* 0x000fe200078e00ff */
[----:B------:R-:W-:Y:S02]  /*87c0*/  IADD3.X R3, R3, UR13, RZ, P5, !PT ;  /* 0x0000000d03037c10 */ /* 0x000fe4000affe4ff */
[----:B------:R-:W-:-:S02]  /*87d0*/  ISETP.LT.U32.AND P1, PT, R12, 0x5, P1 ;  /* 0x000000050c00780c */ /* 0x000fc40000f21070 */
[----:B------:R-:W-:Y:S01]  /*87e0*/  PRMT R15, RZ, 0x7610, R15 ;  /* 0x00007610ff0f7816 */ /* 0x000fe2000000000f */
[----:B------:R-:W0:Y:S01]  /*87f0*/  @P4 S2R R7, SR_CgaCtaId ;  /* 0x0000000000074919 */ /* 0x000e220000008800 */
[----:B------:R-:W-:-:S04]  /*8800*/  @P4 MOV R6, 0x400 ;  /* 0x0000040000064802 */ /* 0x000fc80000000f00 */
[----:B0-----:R-:W-:Y:S01]  /*8810*/  @P4 LEA R8, R7, R6, 0x18 ;  /* 0x0000000607084211 */ /* 0x001fe200078ec0ff */
[----:B------:R-:W-:Y:S01]  /*8820*/  IMAD.WIDE.U32 R6, R13, -0x33333333, RZ ;  /* 0xcccccccd0d067825 */ /* 0x000fe200078e00ff */
[----:B------:R-:W-:Y:S02]  /*8830*/  SEL R6, RZ, 0x1, !P1 ;  /* 0x00000001ff067807 */ /* 0x000fe40004800000 */
[----:B------:R-:W-:Y:S01]  /*8840*/  ISETP.GE.U32.AND P1, PT, R2, UR4, PT ;  /* 0x0000000402007c0c */ /* 0x000fe2000bf26070 */
[----:B------:R0:W-:Y:S01]  /*8850*/  @P4 SYNCS.ARRIVE.TRANS64.A1T0 RZ, [R8+URZ+0x68], RZ ;  /* 0x000068ff08ff49a7 */ /* 0x0001e2000810003f */
[----:B------:R-:W-:Y:S02]  /*8860*/  ISETP.GE.U32.AND P4, PT, R12, 0x5, PT ;  /* 0x000000050c00780c */ /* 0x000fe40003f86070 */
[----:B------:R-:W-:Y:S02]  /*8870*/  ISETP.GE.U32.AND.EX P1, PT, R3, UR5, PT, P1 ;  /* 0x0000000503007c0c */ /* 0x000fe4000bf26110 */
[----:B------:R-:W-:Y:S01]  /*8880*/  LOP3.LUT R5, R5, R6, RZ, 0x3c, !PT ;  /* 0x0000000605057212 */ /* 0x000fe200078e3cff */
[----:B------:R-:W-:Y:S01]  /*8890*/  IMAD.MOV.U32 R6, RZ, RZ, -0x1 ;  /* 0xffffffffff067424 */ /* 0x000fe200078e00ff */
[----:B0-----:R-:W-:-:S02]  /*88a0*/  SHF.R.U32.HI R8, RZ, 0x2, R7 ;  /* 0x00000002ff087819 */ /* 0x001fc40000011607 */
[----:B------:R-:W-:-:S03]  /*88b0*/  PRMT R7, RZ, 0x7610, R7 ;  /* 0x00007610ff077816 */ /* 0x000fc60000000007 */
[----:B------:R-:W-:Y:S02]  /*88c0*/  IMAD R13, R8, -0x5, R13 ;  /* 0xfffffffb080d7824 */ /* 0x000fe400078e020d */
[----:B------:R-:W-:Y:S02]  /*88d0*/  @P4 LOP3.LUT R5, R5, 0x1, R8, 0x78, !PT ;  /* 0x0000000105054812 */ /* 0x000fe400078e7808 */
[----:B------:R-:W-:Y:S05]  /*88e0*/  @P1 BRA `(.L_x_178) ;  /* 0x00000004004c1947 */ /* 0x000fea0003800000 */
[----:B------:R-:W-:Y:S01]  /*88f0*/  ULDC.64 UR4, c[0x0][0x628] ;  /* 0x00018a0000047ab9 */ /* 0x000fe20000000a00 */
[----:B------:R-:W0:Y:S01]  /*8900*/  S2R R17, SR_CTAID.X ;  /* 0x0000000000117919 */ /* 0x000e220000002500 */
[----:B------:R-:W-:Y:S01]  /*8910*/  ISETP.NE.U32.AND P1, PT, RZ, UR4, PT ;  /* 0x00000004ff007c0c */ /* 0x000fe2000bf25070 */
[----:B------:R-:W-:Y:S01]  /*8920*/  ULDC UR7, c[0x0][0x630] ;  /* 0x00018c0000077ab9 */ /* 0x000fe20000000800 */
[----:B------:R-:W-:Y:S01]  /*8930*/  IMAD.MOV.U32 R6, RZ, RZ, R2 ;  /* 0x000000ffff067224 */ /* 0x000fe200078e0002 */
[----:B------:R-:W1:Y:S01]  /*8940*/  S2R R14, SR_CTAID.Y ;  /* 0x00000000000e7919 */ /* 0x000e620000002600 */
[----:B------:R-:W-:Y:S01]  /*8950*/  ISETP.NE.AND.EX P1, PT, RZ, UR5, PT, P1 ;  /* 0x00000005ff007c0c */ /* 0x000fe2000bf25310 */
[----:B------:R-:W-:-:S12]  /*8960*/  IMAD.MOV.U32 R7, RZ, RZ, R3 ;  /* 0x000000ffff077224 */ /* 0x000fd800078e0003 */
[----:B------:R-:W-:Y:S05]  /*8970*/  @!P1 BRA `(.L_x_179) ;  /* 0x0000000000289947 */ /* 0x000fea0003800000 */
[----:B------:R-:W-:Y:S02]  /*8980*/  ULDC UR6, c[0x0][0x634] ;  /* 0x00018d0000067ab9 */ /* 0x000fe40000000800 */
[----:B------:R-:W-:-:S05]  /*8990*/  IADD3 R11, P1, R2, UR6, RZ ;  /* 0x00000006020b7c10 */ /* 0x000fca000ff3e0ff */
[----:B------:R-:W-:-:S04]  /*89a0*/  IMAD.X R19, RZ, RZ, R3, P1 ;  /* 0x000000ffff137224 */ /* 0x000fc800008e0603 */
[----:B------:R-:W-:-:S04]  /*89b0*/  IMAD.WIDE.U32 R8, R19, UR4, RZ ;  /* 0x0000000413087c25 */ /* 0x000fc8000f8e00ff */
[----:B------:R-:W-:-:S04]  /*89c0*/  IMAD.WIDE.U32 R8, P1, R11, UR5, R8 ;  /* 0x000000050b087c25 */ /* 0x000fc8000f820008 */
[----:B------:R-:W-:-:S04]  /*89d0*/  IMAD.WIDE.U32 R10, R11, UR4, RZ ;  /* 0x000000040b0a7c25 */ /* 0x000fc8000f8e00ff */
[----:B------:R-:W-:Y:S01]  /*89e0*/  IMAD.X R7, RZ, RZ, RZ, P1 ;  /* 0x000000ffff077224 */ /* 0x000fe200008e06ff */
[----:B------:R-:W-:Y:S01]  /*89f0*/  IADD3 RZ, P1, R11, R8, RZ ;  /* 0x000000080bff7210 */ /* 0x000fe20007f3e0ff */
[----:B------:R-:W-:-:S04]  /*8a00*/  IMAD.MOV.U32 R6, RZ, RZ, R9 ;  /* 0x000000ffff067224 */ /* 0x000fc800078e0009 */
[----:B------:R-:W-:-:S08]  /*8a10*/  IMAD.WIDE.U32.X R6, R19, UR5, R6, P1 ;  /* 0x0000000513067c25 */ /* 0x000fd000088e0406 */
.L_x_179:
[--C-:B------:R-:W-:Y:S01]  /*8a20*/  SHF.R.U64 R10, R6, UR7, R7.reuse ;  /* 0x00000007060a7c19 */ /* 0x100fe20008001207 */
[----:B------:R-:W-:Y:S01]  /*8a30*/  ULDC.64 UR4, c[0x0][0x620] ;  /* 0x0001880000047ab9 */ /* 0x000fe20000000a00 */
[----:B------:R-:W-:Y:S01]  /*8a40*/  SHF.R.U32.HI R6, RZ, UR7, R7 ;  /* 0x00000007ff067c19 */ /* 0x000fe20008011607 */
[----:B------:R-:W2:Y:S01]  /*8a50*/  LDC R22, c[0x0][0x144] ;  /* 0x00005100ff167b82 */ /* 0x000ea20000000800 */
[----:B------:R-:W-:Y:S01]  /*8a60*/  IADD3 R9, P1, RZ, -R10, RZ ;  /* 0x8000000aff097210 */ /* 0x000fe20007f3e0ff */
[----:B------:R-:W-:Y:S01]  /*8a70*/  ULDC.64 UR8, c[0x0][0x640] ;  /* 0x0001900000087ab9 */ /* 0x000fe20000000a00 */
[----:B0-----:R-:W-:Y:S01]  /*8a80*/  I2FP.F32.U32 R11, R17 ;  /* 0x00000011000b7245 */ /* 0x001fe20000201000 */
[----:B------:R-:W-:Y:S02]  /*8a90*/  ULDC UR6, c[0x0][0x608] ;  /* 0x0001820000067ab9 */ /* 0x000fe40000000800 */
[----:B------:R-:W-:Y:S01]  /*8aa0*/  IMAD.X R6, RZ, RZ, ~R6, P1 ;  /* 0x000000ffff067224 */ /* 0x000fe200008e0e06 */
[----:B------:R-:W-:Y:S01]  /*8ab0*/  ISETP.NE.U32.AND P1, PT, RZ, UR8, PT ;  /* 0x00000008ff007c0c */ /* 0x000fe2000bf25070 */
[----:B------:R-:W0:Y:S02]  /*8ac0*/  LDC R19, c[0x0][0x148] ;  /* 0x00005200ff137b82 */ /* 0x000e240000000800 */
[----:B------:R-:W-:Y:S01]  /*8ad0*/  IMAD R8, R6, UR4, RZ ;  /* 0x0000000406087c24 */ /* 0x000fe2000f8e02ff */
[----:B------:R-:W-:Y:S01]  /*8ae0*/  ISETP.NE.AND.EX P1, PT, RZ, UR9, PT, P1 ;  /* 0x00000009ff007c0c */ /* 0x000fe2000bf25310 */
[----:B------:R-:W-:Y:S01]  /*8af0*/  IMAD.WIDE.U32 R6, R9, UR4, R2 ;  /* 0x0000000409067c25 */ /* 0x000fe2000f8e0002 */
[----:B------:R-:W-:-:S03]  /*8b00*/  ULDC UR4, c[0x0][0x150] ;  /* 0x0000540000047ab9 */ /* 0x000fc60000000800 */
[----:B------:R-:W-:Y:S02]  /*8b10*/  IMAD R9, R9, UR5, R8 ;  /* 0x0000000509097c24 */ /* 0x000fe4000f8e0208 */
[----:B------:R-:W-:Y:S01]  /*8b20*/  FMUL R8, R11, UR4 ;  /* 0x000000040b087c20 */ /* 0x000fe20008400000 */
[----:B------:R-:W-:Y:S01]  /*8b30*/  ULDC UR4, c[0x0][0x618] ;  /* 0x0001860000047ab9 */ /* 0x000fe20000000800 */
[----:B------:R-:W-:Y:S01]  /*8b40*/  ULDC UR5, c[0x0][0x154] ;  /* 0x0000550000057ab9 */ /* 0x000fe20000000800 */
[----:B------:R-:W-:-:S03]  /*8b50*/  IMAD.IADD R7, R7, 0x1, R9 ;  /* 0x0000000107077824 */ /* 0x000fc600078e0209 */
[----:B------:R-:W3:Y:S02]  /*8b60*/  F2I.U32.TRUNC.NTZ R8, R8 ;  /* 0x0000000800087305 */ /* 0x000ee4000020f000 */
[----:B------:R-:W-:Y:S02]  /*8b70*/  SHF.R.U64 R11, R6, UR4, R7 ;  /* 0x00000004060b7c19 */ /* 0x000fe40008001207 */
[----:B-1----:R-:W-:-:S05]  /*8b80*/  I2FP.F32.U32 R6, R14 ;  /* 0x0000000e00067245 */ /* 0x002fca0000201000 */
[----:B------:R-:W-:Y:S01]  /*8b90*/  FMUL R21, R6, UR5 ;  /* 0x0000000506157c20 */ /* 0x000fe20008400000 */
[----:B------:R-:W-:Y:S01]  /*8ba0*/  SHF.R.U32.HI R6, RZ, UR4, R7 ;  /* 0x00000004ff067c19 */ /* 0x000fe20008011607 */
[----:B------:R-:W-:-:S03]  /*8bb0*/  ULDC UR4, c[0x0][0x658] ;  /* 0x0001960000047ab9 */ /* 0x000fc60000000800 */
[--C-:B------:R-:W-:Y:S01]  /*8bc0*/  SHF.R.U64 R20, R11, UR6, R6.reuse ;  /* 0x000000060b147c19 */ /* 0x100fe20008001206 */
[----:B------:R-:W1:Y:S01]  /*8bd0*/  F2I.U32.TRUNC.NTZ R21, R21 ;  /* 0x0000001500157305 */ /* 0x000e62000020f000 */
[----:B------:R-:W-:Y:S01]  /*8be0*/  SHF.R.U32.HI R7, RZ, UR6, R6 ;  /* 0x00000006ff077c19 */ /* 0x000fe20008011606 */
[----:B---3--:R-:W-:-:S03]  /*8bf0*/  IMAD.MOV R8, RZ, RZ, -R8 ;  /* 0x000000ffff087224 */ /* 0x008fc600078e0a08 */
[----:B------:R-:W-:Y:S01]  /*8c00*/  SHF.R.U64 R18, R20, UR4, R7 ;  /* 0x0000000414127c19 */ /* 0x000fe20008001207 */
[----:B--2---:R-:W-:Y:S01]  /*8c10*/  IMAD R17, R22, R8, R17 ;  /* 0x0000000816117224 */ /* 0x004fe200078e0211 */
[----:B------:R-:W-:-:S03]  /*8c20*/  SHF.R.U32.HI R23, RZ, UR4, R7 ;  /* 0x00000004ff177c19 */ /* 0x000fc60008011607 */
[----:B------:R-:W-:Y:S02]  /*8c30*/  IMAD.MOV.U32 R6, RZ, RZ, R18 ;  /* 0x000000ffff067224 */ /* 0x000fe400078e0012 */
[----:B------:R-:W-:Y:S01]  /*8c40*/  IMAD.MOV.U32 R7, RZ, RZ, R23 ;  /* 0x000000ffff077224 */ /* 0x000fe200078e0017 */
[----:B-1----:R-:W-:Y:S06]  /*8c50*/  @!P1 BRA `(.L_x_180) ;  /* 0x0000000000289947 */ /* 0x002fec0003800000 */
[----:B------:R-:W-:Y:S02]  /*8c60*/  ULDC UR4, c[0x0][0x64c] ;  /* 0x0001930000047ab9 */ /* 0x000fe40000000800 */
[----:B------:R-:W-:-:S05]  /*8c70*/  IADD3 R7, P1, R18, UR4, RZ ;  /* 0x0000000412077c10 */ /* 0x000fca000ff3e0ff */
[----:B------:R-:W-:-:S04]  /*8c80*/  IMAD.X R23, RZ, RZ, R23, P1 ;  /* 0x000000ffff177224 */ /* 0x000fc800008e0617 */
[----:B------:R-:W-:-:S04]  /*8c90*/  IMAD.WIDE.U32 R8, R23, UR8, RZ ;  /* 0x0000000817087c25 */ /* 0x000fc8000f8e00ff */
[----:B------:R-:W-:-:S04]  /*8ca0*/  IMAD.WIDE.U32 R8, P1, R7, UR9, R8 ;  /* 0x0000000907087c25 */ /* 0x000fc8000f820008 */
[----:B------:R-:W-:-:S04]  /*8cb0*/  IMAD.WIDE.U32 R6, R7, UR8, RZ ;  /* 0x0000000807067c25 */ /* 0x000fc8000f8e00ff */
[----:B------:R-:W-:Y:S01]  /*8cc0*/  IMAD.MOV.U32 R6, RZ, RZ, R9 ;  /* 0x000000ffff067224 */ /* 0x000fe200078e0009 */
[----:B------:R-:W-:Y:S01]  /*8cd0*/  IADD3 RZ, P4, R7, R8, RZ ;  /* 0x0000000807ff7210 */ /* 0x000fe20007f9e0ff */
[----:B------:R-:W-:-:S04]  /*8ce0*/  IMAD.X R7, RZ, RZ, RZ, P1 ;  /* 0x000000ffff077224 */ /* 0x000fc800008e06ff */
[----:B------:R-:W-:-:S08]  /*8cf0*/  IMAD.WIDE.U32.X R6, R23, UR9, R6, P4 ;  /* 0x0000000917067c25 */ /* 0x000fd0000a0e0406 */
.L_x_180:
[----:B------:R-:W-:Y:S01]  /*8d00*/  ULDC UR4, c[0x0][0x648] ;  /* 0x0001920000047ab9 */ /* 0x000fe20000000800 */
[----:B------:R-:W-:Y:S01]  /*8d10*/  LOP3.LUT R20, R20, UR17, RZ, 0xc0, !PT ;  /* 0x0000001114147c12 */ /* 0x000fe2000f8ec0ff */
[----:B------:R-:W-:Y:S01]  /*8d20*/  IMAD.MOV R21, RZ, RZ, -R21 ;  /* 0x000000ffff157224 */ /* 0x000fe200078e0a15 */
[----:B------:R-:W-:Y:S01]  /*8d30*/  SHF.R.U64 R7, R6, UR4, R7 ;  /* 0x0000000406077c19 */ /* 0x000fe20008001207 */
[----:B------:R-:W-:Y:S01]  /*8d40*/  ULDC UR4, c[0x0][0x638] ;  /* 0x00018e0000047ab9 */ /* 0x000fe20000000800 */
[----:B------:R-:W-:Y:S01]  /*8d50*/  LOP3.LUT R11, R11, UR16, RZ, 0xc0, !PT ;  /* 0x000000100b0b7c12 */ /* 0x000fe2000f8ec0ff */
[----:B0-----:R-:W-:Y:S01]  /*8d60*/  @P2 IMAD R17, R19, R21, R14 ;  /* 0x0000001513112224 */ /* 0x001fe200078e020e */
[----:B------:R-:W-:Y:S01]  /*8d70*/  ULDC UR5, c[0x0][0x610] ;  /* 0x0001840000057ab9 */ /* 0x000fe20000000800 */
[----:B------:R-:W-:Y:S02]  /*8d80*/  IMAD.MOV R9, RZ, RZ, -R7 ;  /* 0x000000ffff097224 */ /* 0x000fe400078e0a07 */
[----:B------:R-:W-:-:S02]  /*8d90*/  IMAD R20, R7, UR18, R20 ;  /* 0x0000001207147c24 */ /* 0x000fc4000f8e0214 */
[----:B------:R-:W-:Y:S01]  /*8da0*/  IMAD R18, R9, UR4, R18 ;  /* 0x0000000409127c24 */ /* 0x000fe2000f8e0212 */
[----:B------:R-:W-:Y:S01]  /*8db0*/  ULDC UR4, c[0x0][0x600] ;  /* 0x0001800000047ab9 */ /* 0x000fe20000000800 */
[----:B------:R-:W-:Y:S02]  /*8dc0*/  IMAD R17, R20, UR5, R17 ;  /* 0x0000000514117c24 */ /* 0x000fe4000f8e0211 */
[----:B------:R-:W-:Y:S02]  /*8dd0*/  IMAD R18, R18, UR4, R11 ;  /* 0x0000000412127c24 */ /* 0x000fe4000f8e020b */
[----:B------:R-:W-:Y:S02]  /*8de0*/  IMAD.MOV.U32 R7, RZ, RZ, 0x1 ;  /* 0x00000001ff077424 */ /* 0x000fe400078e00ff */
[----:B------:R-:W-:Y:S01]  /*8df0*/  IMAD.MOV.U32 R6, RZ, RZ, R10 ;  /* 0x000000ffff067224 */ /* 0x000fe200078e000a */
[----:B------:R-:W-:Y:S02]  /*8e00*/  SEL R14, R18, R17, !P2 ;  /* 0x00000011120e7207 */ /* 0x000fe40005000000 */
[----:B------:R-:W-:-:S07]  /*8e10*/  SEL R11, R17, R18, !P2 ;  /* 0x00000012110b7207 */ /* 0x000fce0005000000 */
.L_x_178:
[----:B------:R-:W-:Y:S05]  /*8e20*/  BSYNC B1 ;  /* 0x0000000000017941 */ /* 0x000fea0003800000 */
.L_x_177:
[----:B------:R-:W-:-:S13]  /*8e30*/  LOP3.LUT P1, RZ, R7, 0xff, RZ, 0xc0, !PT ;  /* 0x000000ff07ff7812 */ /* 0x000fda000782c0ff */
[----:B------:R-:W-:Y:S05]  /*8e40*/  @P1 BRA `(.L_x_181) ;  /* 0xfffffff400541947 */ /* 0x000fea000383ffff */
[----:B------:R-:W-:Y:S05]  /*8e50*/  BSYNC B0 ;  /* 0x0000000000007941 */ /* 0x000fea0003800000 */
.L_x_169:
[----:B------:R-:W-:-:S03]  /*8e60*/  UMOV UR4, 0xffffffff ;  /* 0xffffffff00047882 */ /* 0x000fc60000000000 */
[----:B------:R-:W-:Y:S05]  /*8e70*/  BRA.DIV UR4, `(.L_x_182) ;  /* 0x0000000604407947 */ /* 0x000fea000b800000 */
[----:B------:R-:W-:-:S13]  /*8e80*/  ELECT P0, URZ, PT ;  /* 0x00000000003f782f */ /* 0x000fda0003800000 */
.L_x_197:
[----:B------:R-:W-:Y:S04]  /*8e90*/  BSSY B0, `(.L_x_183) ;  /* 0x0000034000007945 */ /* 0x000fe80003800000 */
[----:B------:R-:W-:Y:S05]  /*8ea0*/  @!P0 BRA `(.L_x_184) ;  /* 0x0000000000c88947 */ /* 0x000fea0003800000 */
[----:B------:R-:W-:-:S04]  /*8eb0*/  LOP3.LUT R4, R4, 0x2, RZ, 0xfc, !PT ;  /* 0x0000000204047812 */ /* 0x000fc800078efcff */
[----:B------:R-:W-:-:S13]  /*8ec0*/  ISETP.NE.AND P0, PT, R4, 0x3, PT ;  /* 0x000000030400780c */ /* 0x000fda0003f05270 */
[----:B------:R-:W-:Y:S05]  /*8ed0*/  @!P0 BRA `(.L_x_185) ;  /* 0x0000000000048947 */ /* 0x000fea0003800000 */
[----:B------:R-:W-:Y:S01]  /*8ee0*/  BPT.TRAP 0x1 ;  /* 0x000000040000795c */ /* 0x000fe20000300000 */
.L_x_185:
[----:B------:R-:W0:Y:S01]  /*8ef0*/  S2R R3, SR_CgaCtaId ;  /* 0x0000000000037919 */ /* 0x000e220000008800 */
[----:B------:R-:W-:-:S04]  /*8f00*/  MOV R0, 0x400 ;  /* 0x0000040000007802 */ /* 0x000fc80000000f00 */
[----:B0-----:R-:W-:Y:S02]  /*8f10*/  LEA R0, R3, R0, 0x18 ;  /* 0x0000000003007211 */ /* 0x001fe400078ec0ff */
[----:B------:R-:W-:-:S03]  /*8f20*/  SHF.L.U32 R3, R5, 0x1f, RZ ;  /* 0x0000001f05037819 */ /* 0x000fc600000006ff */
[----:B------:R-:W-:-:S04]  /*8f30*/  VIADD R0, R0, 0x28 ;  /* 0x0000002800007836 */ /* 0x000fc80000000000 */
[C---:B------:R-:W-:Y:S02]  /*8f40*/  IMAD R6, R13.reuse, 0x8, R0 ;  /* 0x000000080d067824 */ /* 0x040fe400078e0200 */
[----:B------:R-:W-:Y:S02]  /*8f50*/  VIADD R13, R13, 0x1 ;  /* 0x000000010d0d7836 */ /* 0x000fe40000000000 */
[----:B------:R-:W0:Y:S03]  /*8f60*/  SYNCS.PHASECHK.TRANS64.TRYWAIT P0, [R6+URZ], R3 ;  /* 0x00000003060075a7 */ /* 0x000e26000800017f */
[----:B------:R-:W-:-:S04]  /*8f70*/  ISETP.NE.AND P1, PT, R13, 0x5, PT ;  /* 0x000000050d00780c */ /* 0x000fc80003f25270 */
[----:B------:R-:W-:Y:S02]  /*8f80*/  SEL R2, RZ, 0x1, P1 ;  /* 0x00000001ff027807 */ /* 0x000fe40000800000 */
[----:B------:R-:W-:Y:S02]  /*8f90*/  SEL R13, R13, RZ, P1 ;  /* 0x000000ff0d0d7207 */ /* 0x000fe40000800000 */
[----:B------:R-:W-:-:S03]  /*8fa0*/  LOP3.LUT R8, R5, R2, RZ, 0x3c, !PT ;  /* 0x0000000205087212 */ /* 0x000fc600078e3cff */
[----:B------:R-:W-:Y:S01]  /*8fb0*/  IMAD R7, R13, 0x8, R0 ;  /* 0x000000080d077824 */ /* 0x000fe200078e0200 */
[----:B------:R-:W-:Y:S01]  /*8fc0*/  SHF.L.U32 R4, R8, 0x1f, RZ ;  /* 0x0000001f08047819 */ /* 0x000fe200000006ff */
[----:B0-----:R-:W-:Y:S06]  /*8fd0*/  @!P0 BRA `(.L_x_186) ;  /* 0x00000004000c8947 */ /* 0x001fec0003800000 */
.L_x_198:
[----:B------:R-:W1:Y:S01]  /*8fe0*/  SYNCS.PHASECHK.TRANS64.TRYWAIT P0, [R7+URZ], R4 ;  /* 0x00000004070075a7 */ /* 0x000e62000800017f */
[----:B------:R-:W-:-:S05]  /*8ff0*/  VIADD R2, R13, 0x1 ;  /* 0x000000010d027836 */ /* 0x000fca0000000000 */
[----:B------:R-:W-:-:S04]  /*9000*/  ISETP.NE.AND P1, PT, R2, 0x5, PT ;  /* 0x000000050200780c */ /* 0x000fc80003f25270 */
[----:B0-----:R-:W-:Y:S02]  /*9010*/  SEL R3, RZ, 0x1, P1 ;  /* 0x00000001ff037807 */ /* 0x001fe40000800000 */
[----:B------:R-:W-:Y:S02]  /*9020*/  SEL R9, R2, RZ, P1 ;  /* 0x000000ff02097207 */ /* 0x000fe40000800000 */
[----:B------:R-:W-:-:S03]  /*9030*/  LOP3.LUT R8, R8, R3, RZ, 0x3c, !PT ;  /* 0x0000000308087212 */ /* 0x000fc600078e3cff */
[----:B------:R-:W-:Y:S01]  /*9040*/  IMAD R10, R9, 0x8, R0 ;  /* 0x00000008090a7824 */ /* 0x000fe200078e0200 */
[----:B------:R-:W-:Y:S01]  /*9050*/  SHF.L.U32 R5, R8, 0x1f, RZ ;  /* 0x0000001f08057819 */ /* 0x000fe200000006ff */
[----:B-1----:R-:W-:Y:S06]  /*9060*/  @!P0 BRA `(.L_x_187) ;  /* 0x0000000000fc8947 */ /* 0x002fec0003800000 */
.L_x_199:
[----:B------:R-:W1:Y:S01]  /*9070*/  SYNCS.PHASECHK.TRANS64.TRYWAIT P0, [R10+URZ], R5 ;  /* 0x000000050a0075a7 */ /* 0x000e62000800017f */
[----:B------:R-:W-:-:S05]  /*9080*/  VIADD R2, R9, 0x1 ;  /* 0x0000000109027836 */ /* 0x000fca0000000000 */
[----:B------:R-:W-:-:S04]  /*9090*/  ISETP.NE.AND P1, PT, R2, 0x5, PT ;  /* 0x000000050200780c */ /* 0x000fc80003f25270 */
[----:B------:R-:W-:Y:S02]  /*90a0*/  SEL R3, RZ, 0x1, P1 ;  /* 0x00000001ff037807 */ /* 0x000fe40000800000 */
[----:B0-----:R-:W-:Y:S02]  /*90b0*/  SEL R7, R2, RZ, P1 ;  /* 0x000000ff02077207 */ /* 0x001fe40000800000 */
[----:B------:R-:W-:-:S03]  /*90c0*/  LOP3.LUT R9, R8, R3, RZ, 0x3c, !PT ;  /* 0x0000000308097212 */ /* 0x000fc600078e3cff */
[----:B------:R-:W-:Y:S01]  /*90d0*/  IMAD R11, R7, 0x8, R0 ;  /* 0x00000008070b7824 */ /* 0x000fe200078e0200 */
[----:B------:R-:W-:Y:S01]  /*90e0*/  SHF.L.U32 R6, R9, 0x1f, RZ ;  /* 0x0000001f09067819 */ /* 0x000fe200000006ff */
[----:B-1----:R-:W-:Y:S06]  /*90f0*/  @!P0 BRA `(.L_x_188) ;  /* 0x0000000000ec8947 */ /* 0x002fec0003800000 */
.L_x_200:
[----:B------:R-:W1:Y:S01]  /*9100*/  SYNCS.PHASECHK.TRANS64.TRYWAIT P0, [R11+URZ], R6 ;  /* 0x000000060b0075a7 */ /* 0x000e62000800017f */
[----:B------:R-:W-:-:S05]  /*9110*/  VIADD R2, R7, 0x1 ;  /* 0x0000000107027836 */ /* 0x000fca0000000000 */
[----:B------:R-:W-:-:S04]  /*9120*/  ISETP.NE.AND P1, PT, R2, 0x5, PT ;  /* 0x000000050200780c */ /* 0x000fc80003f25270 */
[----:B------:R-:W-:Y:S02]  /*9130*/  SEL R4, RZ, 0x1, P1 ;  /* 0x00000001ff047807 */ /* 0x000fe40000800000 */
[----:B------:R-:W-:Y:S02]  /*9140*/  SEL R3, R2, RZ, P1 ;  /* 0x000000ff02037207 */ /* 0x000fe40000800000 */
[----:B------:R-:W-:Y:S01]  /*9150*/  LOP3.LUT R4, R9, R4, RZ, 0x3c, !PT ;  /* 0x0000000409047212 */ /* 0x000fe200078e3cff */
[----:B-1----:R-:W-:Y:S06]  /*9160*/  @!P0 BRA `(.L_x_189) ;  /* 0x0000000000e48947 */ /* 0x002fec0003800000 */
.L_x_201:
[----:B------:R-:W-:Y:S01]  /*9170*/  IMAD R3, R3, 0x8, R0 ;  /* 0x0000000803037824 */ /* 0x000fe200078e0200 */
[----:B------:R-:W-:-:S07]  /*9180*/  SHF.L.U32 R0, R4, 0x1f, RZ ;  /* 0x0000001f04007819 */ /* 0x000fce00000006ff */
.L_x_190:
[----:B--2---:R2:W3:Y:S02]  /*9190*/  SYNCS.PHASECHK.TRANS64.TRYWAIT P0, [R3+URZ], R0 ;  /* 0x00000000030075a7 */ /* 0x0044e4000800017f */
[----:B---3--:R-:W-:Y:S05]  /*91a0*/  @!P0 NANOSLEEP.SYNCS 0x989680 ;  /* 0x009896800000895d */ /* 0x008fea0003900000 */
[----:B------:R-:W3:Y:S02]  /*91b0*/  @!P0 SYNCS.PHASECHK.TRANS64 P0, [R3+URZ], R0 ;  /* 0x00000000030085a7 */ /* 0x000ee4000800007f */
[----:B---3--:R-:W-:Y:S05]  /*91c0*/  @!P0 BRA `(.L_x_190) ;  /* 0xfffffffc00f08947 */ /* 0x008fea000383ffff */
.L_x_184:
[----:B------:R-:W-:Y:S05]  /*91d0*/  BSYNC B0 ;  /* 0x0000000000007941 */ /* 0x000fea0003800000 */
.L_x_183:
[----:B------:R-:W-:Y:S05]  /*91e0*/  EXIT ;  /* 0x000000000000794d */ /* 0x000fea0003800000 */
.L_x_17:
[----:B-1----:R-:W-:-:S04]  /*91f0*/  IMAD.U32 R11, RZ, RZ, UR6 ;  /* 0x00000006ff0b7e24 */ /* 0x002fc8000f8e00ff */
[----:B------:R1:W4:Y:S03]  /*9200*/  SYNCS.PHASECHK.TRANS64.TRYWAIT P0, [R11+URZ], R10 ;  /* 0x0000000a0b0075a7 */ /* 0x000326000800017f */
[----:B----4-:R-:W-:Y:S05]  /*9210*/  @!P0 NANOSLEEP.SYNCS 0x989680 ;  /* 0x009896800000895d */ /* 0x010fea0003900000 */
[----:B------:R-:W4:Y:S02]  /*9220*/  @!P0 SYNCS.PHASECHK.TRANS64 P0, [R11+URZ], R10 ;  /* 0x0000000a0b0085a7 */ /* 0x000f24000800007f */
[----:B----4-:R-:W-:Y:S05]  /*9230*/  @!P0 BRA `(.L_x_17) ;  /* 0xfffffffc00ec8947 */ /* 0x010fea000383ffff */
[----:B------:R-:W-:Y:S05]  /*9240*/  BRA `(.L_x_16) ;  /* 0xffffff8000c87947 */ /* 0x000fea000383ffff */
.L_x_23:
[----:B-1----:R-:W-:-:S04]  /*9250*/  IMAD.U32 R140, RZ, RZ, UR12 ;  /* 0x0000000cff8c7e24 */ /* 0x002fc8000f8e00ff */
[----:B------:R1:W4:Y:S03]  /*9260*/  SYNCS.PHASECHK.TRANS64.TRYWAIT P0, [R140+URZ], R11 ;  /* 0x0000000b8c0075a7 */ /* 0x000326000800017f */
[----:B----4-:R-:W-:Y:S05]  /*9270*/  @!P0 NANOSLEEP.SYNCS 0x989680 ;  /* 0x009896800000895d */ /* 0x010fea0003900000 */
[----:B------:R-:W4:Y:S02]  /*9280*/  @!P0 SYNCS.PHASECHK.TRANS64 P0, [R140+URZ], R11 ;  /* 0x0000000b8c0085a7 */ /* 0x000f24000800007f */
[----:B----4-:R-:W-:Y:S05]  /*9290*/  @!P0 BRA `(.L_x_23) ;  /* 0xfffffffc00ec8947 */ /* 0x010fea000383ffff */
[----:B------:R-:W-:Y:S05]  /*92a0*/  BRA `(.L_x_22) ;  /* 0xffffff8c000c7947 */ /* 0x000fea000383ffff */
.L_x_170:
[----:B------:R-:W-:Y:S01]  /*92b0*/  BSSY B1, `(.L_x_191) ;  /* 0x0000006000017945 */ /* 0x000fe20003800000 */
[----:B------:R-:W-:-:S07]  /*92c0*/  IMAD.MOV.U32 R7, RZ, RZ, -0x1 ;  /* 0xffffffffff077424 */ /* 0x000fce00078e00ff */
[----:B------:R-:W-:Y:S05]  /*92d0*/  WARPSYNC.COLLECTIVE R7, `(.L_x_192) ;  /* 0x00000000070c7348 */ /* 0x000fea0003c00000 */
[----:B------:R-:W-:Y:S02]  /*92e0*/  ELECT P1, UR62, PT ;  /* 0x00000000003e782f */ /* 0x000fe40003820000 */
[----:B------:R-:W-:Y:S01]  /*92f0*/  MOV R7, UR62 ;  /* 0x0000003e00077c02 */ /* 0x000fe20008000f00 */
[----:B------:R-:W-:Y:S10]  /*9300*/  ENDCOLLECTIVE ;  /* 0x000000000000791b */ /* 0x000ff40003800000 */
.L_x_192:
[----:B------:R-:W-:Y:S05]  /*9310*/  BSYNC B1 ;  /* 0x0000000000017941 */ /* 0x000fea0003800000 */
.L_x_191:
[----:B------:R-:W-:Y:S05]  /*9320*/  BRA `(.L_x_193) ;  /* 0xfffffff000287947 */ /* 0x000fea000383ffff */
.L_x_173:
[----:B-1----:R1:W2:Y:S02]  /*9330*/  SYNCS.PHASECHK.TRANS64.TRYWAIT P1, [R19+URZ+0x28], R10 ;  /* 0x0000280a130075a7 */ /* 0x0022a4000802017f */
[----:B--2---:R-:W-:Y:S05]  /*9340*/  @!P1 NANOSLEEP.SYNCS 0x989680 ;  /* 0x009896800000995d */ /* 0x004fea0003900000 */
[----:B------:R-:W2:Y:S02]  /*9350*/  @!P1 SYNCS.PHASECHK.TRANS64 P1, [R19+URZ+0x28], R10 ;  /* 0x0000280a130095a7 */ /* 0x000ea4000802007f */
[----:B--2---:R-:W-:Y:S05]  /*9360*/  @!P1 BRA `(.L_x_173) ;  /* 0xfffffffc00f09947 */ /* 0x004fea000383ffff */
[----:B------:R-:W-:Y:S05]  /*9370*/  BRA `(.L_x_194) ;  /* 0xfffffff0005c7947 */ /* 0x000fea000383ffff */
.L_x_182:
[----:B------:R-:W-:Y:S01]  /*9380*/  BSSY B0, `(.L_x_195) ;  /* 0x0000006000007945 */ /* 0x000fe20003800000 */
[----:B------:R-:W-:-:S07]  /*9390*/  IMAD.MOV.U32 R7, RZ, RZ, -0x1 ;  /* 0xffffffffff077424 */ /* 0x000fce00078e00ff */
[----:B------:R-:W-:Y:S05]  /*93a0*/  WARPSYNC.COLLECTIVE R7, `(.L_x_196) ;  /* 0x00000000070c7348 */ /* 0x000fea0003c00000 */
[----:B------:R-:W-:Y:S02]  /*93b0*/  ELECT P1, UR62, PT ;  /* 0x00000000003e782f */ /* 0x000fe40003820000 */
[----:B------:R-:W-:Y:S01]  /*93c0*/  MOV R7, UR62 ;  /* 0x0000003e00077c02 */ /* 0x000fe20008000f00 */
[----:B------:R-:W-:Y:S10]  /*93d0*/  ENDCOLLECTIVE ;  /* 0x000000000000791b */ /* 0x000ff40003800000 */
.L_x_196:
[----:B------:R-:W-:Y:S05]  /*93e0*/  BSYNC B0 ;  /* 0x0000000000007941 */ /* 0x000fea0003800000 */
.L_x_195:
[----:B------:R-:W-:Y:S01]  /*93f0*/  PLOP3.LUT P0, PT, P1, PT, PT, 0x80, 0x0 ;  /* 0x000000000000781c */ /* 0x000fe20000f0f070 */
[----:B------:R-:W-:-:S12]  /*9400*/  BRA `(.L_x_197) ;  /* 0xfffffff800a07947 */ /* 0x000fd8000383ffff */
.L_x_186:
[----:B0-----:R0:W1:Y:S02]  /*9410*/  SYNCS.PHASECHK.TRANS64.TRYWAIT P0, [R6+URZ], R3 ;  /* 0x00000003060075a7 */ /* 0x001064000800017f */
[----:B-1----:R-:W-:Y:S05]  /*9420*/  @!P0 NANOSLEEP.SYNCS 0x989680 ;  /* 0x009896800000895d */ /* 0x002fea0003900000 */
[----:B------:R-:W1:Y:S02]  /*9430*/  @!P0 SYNCS.PHASECHK.TRANS64 P0, [R6+URZ], R3 ;  /* 0x00000003060085a7 */ /* 0x000e64000800007f */
[----:B-1----:R-:W-:Y:S05]  /*9440*/  @!P0 BRA `(.L_x_186) ;  /* 0xfffffffc00f08947 */ /* 0x002fea000383ffff */
[----:B------:R-:W-:Y:S05]  /*9450*/  BRA `(.L_x_198) ;  /* 0xfffffff800e07947 */ /* 0x000fea000383ffff */
.L_x_187:
[----:B0-----:R0:W1:Y:S02]  /*9460*/  SYNCS.PHASECHK.TRANS64.TRYWAIT P0, [R7+URZ], R4 ;  /* 0x00000004070075a7 */ /* 0x001064000800017f */
[----:B-1----:R-:W-:Y:S05]  /*9470*/  @!P0 NANOSLEEP.SYNCS 0x989680 ;  /* 0x009896800000895d */ /* 0x002fea0003900000 */
[----:B------:R-:W1:Y:S02]  /*9480*/  @!P0 SYNCS.PHASECHK.TRANS64 P0, [R7+URZ], R4 ;  /* 0x00000004070085a7 */ /* 0x000e64000800007f */
[----:B-1----:R-:W-:Y:S05]  /*9490*/  @!P0 BRA `(.L_x_187) ;  /* 0xfffffffc00f08947 */ /* 0x002fea000383ffff */
[----:B------:R-:W-:Y:S05]  /*94a0*/  BRA `(.L_x_199) ;  /* 0xfffffff800f07947 */ /* 0x000fea000383ffff */
.L_x_188:
[----:B0-----:R0:W1:Y:S02]  /*94b0*/  SYNCS.PHASECHK.TRANS64.TRYWAIT P0, [R10+URZ], R5 ;  /* 0x000000050a0075a7 */ /* 0x001064000800017f */
[----:B-1----:R-:W-:Y:S05]  /*94c0*/  @!P0 NANOSLEEP.SYNCS 0x989680 ;  /* 0x009896800000895d */ /* 0x002fea0003900000 */
[----:B------:R-:W1:Y:S02]  /*94d0*/  @!P0 SYNCS.PHASECHK.TRANS64 P0, [R10+URZ], R5 ;  /* 0x000000050a0085a7 */ /* 0x000e64000800007f */
[----:B-1----:R-:W-:Y:S05]  /*94e0*/  @!P0 BRA `(.L_x_188) ;  /* 0xfffffffc00f08947 */ /* 0x002fea000383ffff */
[----:B------:R-:W-:Y:S05]  /*94f0*/  BRA `(.L_x_200) ;  /* 0xfffffffc00007947 */ /* 0x000fea000383ffff */
.L_x_189:
[----:B-1----:R1:W2:Y:S02]  /*9500*/  SYNCS.PHASECHK.TRANS64.TRYWAIT P0, [R11+URZ], R6 ;  /* 0x000000060b0075a7 */ /* 0x0022a4000800017f */
[----:B--2---:R-:W-:Y:S05]  /*9510*/  @!P0 NANOSLEEP.SYNCS 0x989680 ;  /* 0x009896800000895d */ /* 0x004fea0003900000 */
[----:B------:R-:W2:Y:S02]  /*9520*/  @!P0 SYNCS.PHASECHK.TRANS64 P0, [R11+URZ], R6 ;  /* 0x000000060b0085a7 */ /* 0x000ea4000800007f */
[----:B--2---:R-:W-:Y:S05]  /*9530*/  @!P0 BRA `(.L_x_189) ;  /* 0xfffffffc00f08947 */ /* 0x004fea000383ffff */
[----:B------:R-:W-:Y:S05]  /*9540*/  BRA `(.L_x_201) ;  /* 0xfffffffc00087947 */ /* 0x000fea000383ffff */
.L_x_202:
[----:B------:R-:W-:-:S00]  /*9550*/  BRA `(.L_x_202) ;  /* 0xfffffffc00fc7947 */ /* 0x000fc0000383ffff */
[----:B------:R-:W-:-:S00]  /*9560*/  NOP ;  /* 0x0000000000007918 */ /* 0x000fc00000000000 */
        /* <DEDUP_REMOVED lines=9> */
.L_x_203:


//--------------------- .nv.shared._ZN7cutlass13device_kernelINS_4gemm6kernel13GemmUniversalIN4cute5tupleIJiiiiEEENS1_10collective13CollectiveMmaINS1_37MainloopSm90TmaGmmaWarpSpecializedFP8ILi5ENS5_IJNS4_1CILi1EEESB_SB_EEENS1_35KernelTmaWarpSpecializedCooperativeEEENS5_IJNSA_ILi128EEESF_NSA_ILi64EEEEEENS_12float_e5m2_tENS5_IJlSB_lEEESI_SJ_NS4_8TiledMMAINS4_8MMA_AtomIJNS4_4SM904GMMA31MMA_64x128x32_F32E5M2E5M2_SS_TNILNSN_7ScaleInE1ELSP_1EEEEEENS4_6LayoutINS5_IJNSA_ILi2EEESB_SB_EEENS5_IJSB_NSA_ILi0EEESV_EEEEENS5_IJNS4_10UnderscoreESY_SY_EEEEENS4_13SM90_TMA_LOADENS4_14ComposedLayoutINS4_7SwizzleILi2ELi4ELi3EEENS4_18smem_ptr_flag_bitsILi8EEENSS_INS5_IJNSA_ILi8EEESG_EEENS5_IJSG_SB_EEEEEEEvNS4_8identityES11_S1B_vS1C_EENS_8epilogue10collective6detail29Sm90TmaWarpSpecializedAdapterINS1F_15DefaultEpilogueISI_SJ_SJ_NS1E_6thread17LinearCombinationISI_Li1EffLNS1J_9ScaleType4KindE0ELNS_15FloatRoundStyleE2ESI_EENS1_15EpilogueDefaultEEEEEvvEEEEvNT_6ParamsE --------------------------
	.section	.nv.shared._ZN7cutlass13device_kernelINS_4gemm6kernel13GemmUniversalIN4cute5tupleIJiiiiEEENS1_10collective13CollectiveMmaINS1_37MainloopSm90TmaGmmaWarpSpecializedFP8ILi5ENS5_IJNS4_1CILi1EEESB_SB_EEENS1_35KernelTmaWarpSpecializedCooperativeEEENS5_IJNSA_ILi128EEESF_NSA_ILi64EEEEEENS_12float_e5m2_tENS5_IJlSB_lEEESI_SJ_NS4_8TiledMMAINS4_8MMA_AtomIJNS4_4SM904GMMA31MMA_64x128x32_F32E5M2E5M2_SS_TNILNSN_7ScaleInE1ELSP_1EEEEEENS4_6LayoutINS5_IJNSA_ILi2EEESB_SB_EEENS5_IJSB_NSA_ILi0EEESV_EEEEENS5_IJNS4_10UnderscoreESY_SY_EEEEENS4_13SM90_TMA_LOADENS4_14ComposedLayoutINS4_7SwizzleILi2ELi4ELi3EEENS4_18smem_ptr_flag_bitsILi8EEENSS_INS5_IJNSA_ILi8EEESG_EEENS5_IJSG_SB_EEEEEEEvNS4_8identityES11_S1B_vS1C_EENS_8epilogue10collective6detail29Sm90TmaWarpSpecializedAdapterINS1F_15DefaultEpilogueISI_SJ_SJ_NS1E_6thread17LinearCombinationISI_Li1EffLNS1J_9ScaleType4KindE0ELNS_15FloatRoundStyleE2ESI_EENS1_15EpilogueDefaultEEEEEvvEEEEvNT_6ParamsE,"aw",@nobits
	.sectionflags	@""
	.align	16
	.zero		1024


//--------------------- .nv.shared.reserved.0     --------------------------
	.section	.nv.shared.reserved.0,"aw",@nobits
	.weak		__nv_reservedSMEM_offset_0_alias
	.size		__nv_reservedSMEM_offset_0_alias, 0, 0
	.other		__nv_reservedSMEM_offset_0_alias,@"STO_CUDA_RESERVED_SHARED STV_DEFAULT"
__nv_reservedSMEM_offset_0_alias:
	.zero		0


//--------------------- .nv.global                --------------------------
	.section	.nv.global,"aw",@nobits
.nv.global:
	.type		_ZN39_INTERNAL_f8e2d0ea_4_k_cu_dca5ae68_47474cute1_E,@object
	.size		_ZN39_INTERNAL_f8e2d0ea_4_k_cu_dca5ae68_47474cute1_E,(_ZN39_INTERNAL_f8e2d0ea_4_k_cu_dca5ae68_47474cuda3std3__45__cpo6cbeginE - _ZN39_INTERNAL_f8e2d0ea_4_k_cu_dca5ae68_47474cute1_E)
_ZN39_INTERNAL_f8e2d0ea_4_k_cu_dca5ae68_47474cute1_E:
	.zero		1
	.type		_ZN39_INTERNAL_f8e2d0ea_4_k_cu_dca5ae68_47474cuda3std3__45__cpo6cbeginE,@object
	.size		_ZN39_INTERNAL_f8e2d0ea_4_k_cu_dca5ae68_47474cuda3std3__45__cpo6cbeginE,(_ZN39_INTERNAL_f8e2d0ea_4_k_cu_dca5ae68_47474cuda3std3__48in_placeE - _ZN39_INTERNAL_f8e2d0ea_4_k_cu_dca5ae68_47474cuda3std3__45__cpo6cbeginE)
_ZN39_INTERNAL_f8e2d0ea_4_k_cu_dca5ae68_47474cuda3std3__45__cpo6cbeginE:
	.zero		1
	.type		_ZN39_INTERNAL_f8e2d0ea_4_k_cu_dca5ae68_47474cuda3std3__48in_placeE,@object
	.size		_ZN39_INTERNAL_f8e2d0ea_4_k_cu_dca5ae68_47474cuda3std3__48in_placeE,(_ZN39_INTERNAL_f8e2d0ea_4_k_cu_dca5ae68_47474cuda3std6ranges3__45__cpo9iter_moveE - _ZN39_INTERNAL_f8e2d0ea_4_k_cu_dca5ae68_47474cuda3std3__48in_placeE)
_ZN39_INTERNAL_f8e2d0ea_4_k_cu_dca5ae68_47474cuda3std3__48in_placeE:
	.zero		1
	.type		_ZN39_INTERNAL_f8e2d0ea_4_k_cu_dca5ae68_47474cuda3std6ranges3__45__cpo9iter_moveE,@object
	.size		_ZN39_INTERNAL_f8e2d0ea_4_k_cu_dca5ae68_47474cuda3std6ranges3__45__cpo9iter_moveE,(_ZN39_INTERNAL_f8e2d0ea_4_k_cu_dca5ae68_47474cuda3std3__45__cpo5beginE - _ZN39_INTERNAL_f8e2d0ea_4_k_cu_dca5ae68_47474cuda3std6ranges3__45__cpo9iter_moveE)
_ZN39_INTERNAL_f8e2d0ea_4_k_cu_dca5ae68_47474cuda3std6ranges3__45__cpo9iter_moveE:
	.zero		1
	.type		_ZN39_INTERNAL_f8e2d0ea_4_k_cu_dca5ae68_47474cuda3std3__45__cpo5beginE,@object
	.size		_ZN39_INTERNAL_f8e2d0ea_4_k_cu_dca5ae68_47474cuda3std3__45__cpo5beginE,(_ZN39_INTERNAL_f8e2d0ea_4_k_cu_dca5ae68_47474cuda3std3__441_GLOBAL__N__f8e2d0ea_4_k_cu_dca5ae68_47476ignoreE - _ZN39_INTERNAL_f8e2d0ea_4_k_cu_dca5ae68_47474cuda3std3__45__cpo5beginE)
_ZN39_INTERNAL_f8e2d0ea_4_k_cu_dca5ae68_47474cuda3std3__45__cpo5beginE:
	.zero		1
	.type		_ZN39_INTERNAL_f8e2d0ea_4_k_cu_dca5ae68_47474cuda3std3__441_GLOBAL__N__f8e2d0ea_4_k_cu_dca5ae68_47476ignoreE,@object
	.size		_ZN39_INTERNAL_f8e2d0ea_4_k_cu_dca5ae68_47474cuda3std3__441_GLOBAL__N__f8e2d0ea_4_k_cu_dca5ae68_47476ignoreE,(_ZN39_INTERNAL_f8e2d0ea_4_k_cu_dca5ae68_47474cute7productE - _ZN39_INTERNAL_f8e2d0ea_4_k_cu_dca5ae68_47474cuda3std3__441_GLOBAL__N__f8e2d0ea_4_k_cu_dca5ae68_47476ignoreE)
_ZN39_INTERNAL_f8e2d0ea_4_k_cu_dca5ae68_47474cuda3std3__441_GLOBAL__N__f8e2d0ea_4_k_cu_dca5ae68_47476ignoreE:
	.zero		1
	.type		_ZN39_INTERNAL_f8e2d0ea_4_k_cu_dca5ae68_47474cute7productE,@object
	.size		_ZN39_INTERNAL_f8e2d0ea_4_k_cu_dca5ae68_47474cute7productE,(_ZN39_INTERNAL_f8e2d0ea_4_k_cu_dca5ae68_47474cuda3std3__45__cpo3endE - _ZN39_INTERNAL_f8e2d0ea_4_k_cu_dca5ae68_47474cute7productE)
_ZN39_INTERNAL_f8e2d0ea_4_k_cu_dca5ae68_47474cute7productE:
	.zero		1
	.type		_ZN39_INTERNAL_f8e2d0ea_4_k_cu_dca5ae68_47474cuda3std3__45__cpo3endE,@object
	.size		_ZN39_INTERNAL_f8e2d0ea_4_k_cu_dca5ae68_47474cuda3std3__45__cpo3endE,(_ZN39_INTERNAL_f8e2d0ea_4_k_cu_dca5ae68_47474cuda3std3__419piecewise_constructE - _ZN39_INTERNAL_f8e2d0ea_4_k_cu_dca5ae68_47474cuda3std3__45__cpo3endE)
_ZN39_INTERNAL_f8e2d0ea_4_k_cu_dca5ae68_47474cuda3std3__45__cpo3endE:
	.zero		1
	.type		_ZN39_INTERNAL_f8e2d0ea_4_k_cu_dca5ae68_47474cuda3std3__419piecewise_constructE,@object
	.size		_ZN39_INTERNAL_f8e2d0ea_4_k_cu_dca5ae68_47474cuda3std3__419piecewise_constructE,(_ZN39_INTERNAL_f8e2d0ea_4_k_cu_dca5ae68_47474cuda3std3__45__cpo4cendE - _ZN39_INTERNAL_f8e2d0ea_4_k_cu_dca5ae68_47474cuda3std3__419piecewise_constructE)
_ZN39_INTERNAL_f8e2d0ea_4_k_cu_dca5ae68_47474cuda3std3__419piecewise_constructE:
	.zero		1
	.type		_ZN39_INTERNAL_f8e2d0ea_4_k_cu_dca5ae68_47474cuda3std3__45__cpo4cendE,@object
	.size		_ZN39_INTERNAL_f8e2d0ea_4_k_cu_dca5ae68_47474cuda3std3__45__cpo4cendE,(_ZN39_INTERNAL_f8e2d0ea_4_k_cu_dca5ae68_47474cuda3std6ranges3__45__cpo4swapE - _ZN39_INTERNAL_f8e2d0ea_4_k_cu_dca5ae68_47474cuda3std3__45__cpo4cendE)
_ZN39_INTERNAL_f8e2d0ea_4_k_cu_dca5ae68_47474cuda3std3__45__cpo4cendE:
	.zero		1
	.type		_ZN39_INTERNAL_f8e2d0ea_4_k_cu_dca5ae68_47474cuda3std6ranges3__45__cpo4swapE,@object
	.size		_ZN39_INTERNAL_f8e2d0ea_4_k_cu_dca5ae68_47474cuda3std6ranges3__45__cpo4swapE,(.L_7 - _ZN39_INTERNAL_f8e2d0ea_4_k_cu_dca5ae68_47474cuda3std6ranges3__45__cpo4swapE)
_ZN39_INTERNAL_f8e2d0ea_4_k_cu_dca5ae68_47474cuda3std6ranges3__45__cpo4swapE:
	.zero		1
.L_7:


//--------------------- .nv.constant0._ZN7cutlass13device_kernelINS_4gemm6kernel13GemmUniversalIN4cute5tupleIJiiiiEEENS1_10collective13CollectiveMmaINS1_37MainloopSm90TmaGmmaWarpSpecializedFP8ILi5ENS5_IJNS4_1CILi1EEESB_SB_EEENS1_35KernelTmaWarpSpecializedCooperativeEEENS5_IJNSA_ILi128EEESF_NSA_ILi64EEEEEENS_12float_e5m2_tENS5_IJlSB_lEEESI_SJ_NS4_8TiledMMAINS4_8MMA_AtomIJNS4_4SM904GMMA31MMA_64x128x32_F32E5M2E5M2_SS_TNILNSN_7ScaleInE1ELSP_1EEEEEENS4_6LayoutINS5_IJNSA_ILi2EEESB_SB_EEENS5_IJSB_NSA_ILi0EEESV_EEEEENS5_IJNS4_10UnderscoreESY_SY_EEEEENS4_13SM90_TMA_LOADENS4_14ComposedLayoutINS4_7SwizzleILi2ELi4ELi3EEENS4_18smem_ptr_flag_bitsILi8EEENSS_INS5_IJNSA_ILi8EEESG_EEENS5_IJSG_SB_EEEEEEEvNS4_8identityES11_S1B_vS1C_EENS_8epilogue10collective6detail29Sm90TmaWarpSpecializedAdapterINS1F_15DefaultEpilogueISI_SJ_SJ_NS1E_6thread17LinearCombinationISI_Li1EffLNS1J_9ScaleType4KindE0ELNS_15FloatRoundStyleE2ESI_EENS1_15EpilogueDefaultEEEEEvvEEEEvNT_6ParamsE --------------------------
	.section	.nv.constant0._ZN7cutlass13device_kernelINS_4gemm6kernel13GemmUniversalIN4cute5tupleIJiiiiEEENS1_10collective13CollectiveMmaINS1_37MainloopSm90TmaGmmaWarpSpecializedFP8ILi5ENS5_IJNS4_1CILi1EEESB_SB_EEENS1_35KernelTmaWarpSpecializedCooperativeEEENS5_IJNSA_ILi128EEESF_NSA_ILi64EEEEEENS_12float_e5m2_tENS5_IJlSB_lEEESI_SJ_NS4_8TiledMMAINS4_8MMA_AtomIJNS4_4SM904GMMA31MMA_64x128x32_F32E5M2E5M2_SS_TNILNSN_7ScaleInE1ELSP_1EEEEEENS4_6LayoutINS5_IJNSA_ILi2EEESB_SB_EEENS5_IJSB_NSA_ILi0EEESV_EEEEENS5_IJNS4_10UnderscoreESY_SY_EEEEENS4_13SM90_TMA_LOADENS4_14ComposedLayoutINS4_7SwizzleILi2ELi4ELi3EEENS4_18smem_ptr_flag_bitsILi8EEENSS_INS5_IJNSA_ILi8EEESG_EEENS5_IJSG_SB_EEEEEEEvNS4_8identityES11_S1B_vS1C_EENS_8epilogue10collective6detail29Sm90TmaWarpSpecializedAdapterINS1F_15DefaultEpilogueISI_SJ_SJ_NS1E_6thread17LinearCombinationISI_Li1EffLNS1J_9ScaleType4KindE0ELNS_15FloatRoundStyleE2ESI_EENS1_15EpilogueDefaultEEEEEvvEEEEvNT_6ParamsE,"a",@progbits
	.sectionflags	@""
	.align	4
.nv.constant0._ZN7cutlass13device_kernelINS_4gemm6kernel13GemmUniversalIN4cute5tupleIJiiiiEEENS1_10collective13CollectiveMmaINS1_37MainloopSm90TmaGmmaWarpSpecializedFP8ILi5ENS5_IJNS4_1CILi1EEESB_SB_EEENS1_35KernelTmaWarpSpecializedCooperativeEEENS5_IJNSA_ILi128EEESF_NSA_ILi64EEEEEENS_12float_e5m2_tENS5_IJlSB_lEEESI_SJ_NS4_8TiledMMAINS4_8MMA_AtomIJNS4_4SM904GMMA31MMA_64x128x32_F32E5M2E5M2_SS_TNILNSN_7ScaleInE1ELSP_1EEEEEENS4_6LayoutINS5_IJNSA_ILi2EEESB_SB_EEENS5_IJSB_NSA_ILi0EEESV_EEEEENS5_IJNS4_10UnderscoreESY_SY_EEEEENS4_13SM90_TMA_LOADENS4_14ComposedLayoutINS4_7SwizzleILi2ELi4ELi3EEENS4_18smem_ptr_flag_bitsILi8EEENSS_INS5_IJNSA_ILi8EEESG_EEENS5_IJSG_SB_EEEEEEEvNS4_8identityES11_S1B_vS1C_EENS_8epilogue10collective6detail29Sm90TmaWarpSpecializedAdapterINS1F_15DefaultEpilogueISI_SJ_SJ_NS1E_6thread17LinearCombinationISI_Li1EffLNS1J_9ScaleType4KindE0ELNS_15FloatRoundStyleE2ESI_EENS1_15EpilogueDefaultEEEEEvvEEEEvNT_6ParamsE:
	.zero		1664


//--------------------- SYMBOLS --------------------------

	.type		.nv.reservedSmem.offset0,@object
	.size		.nv.reservedSmem.offset0,0x4
